	.target	sm_90a

	.elftype	@"ET_EXEC"


//--------------------- .note.nv.tkinfo           --------------------------
	.section	.note.nv.tkinfo,"",@"SHT_NOTE"
	.sectionflags	@"SHF_NOTE_NV_TKINFO"
	.tkinfo
        /*0018*/ 	.word	0x00000002
        /*0030*/ 	.string	""
        /*0030*/ 	.string	"ptxas"
        /*0030*/ 	.string	"Cuda compilation tools, release 13.0, V13.0.88"
        /*0030*/ 	.string	"Build cuda_13.0.r13.0/compiler.36424714_0"
        /*0030*/ 	.string	"-arch sm_90a -m 64 "



//--------------------- .note.nv.cuinfo           --------------------------
	.section	.note.nv.cuinfo,"",@"SHT_NOTE"
	.sectionflags	@"SHF_NOTE_NV_CUINFO"
        /*0018*/ 	.short	0x0002
        /*001a*/ 	.short	0x005a
        /*001c*/ 	.short	0x0082
	.zero		2


//--------------------- .nv.info                  --------------------------
	.section	.nv.info,"",@"SHT_CUDA_INFO"
	.align	4


	//----- nvinfo : EIATTR_REGCOUNT
	.align		4
        /*0000*/ 	.byte	0x04, 0x2f
        /*0002*/ 	.short	(.L_15 - .L_14)
	.align		4
.L_14:
        /*0004*/ 	.word	index@(_ZN7cutlass13device_kernelINS_4gemm6kernel13GemmUniversalIN4cute5tupleIJiiiiEEENS1_10collective13CollectiveMmaINS1_34MainloopSm90TmaGmmaWarpSpecializedILi3ENS5_IJNS4_1CILi4EEENSA_ILi2EEENSA_ILi1EEEEEENS1_35KernelTmaWarpSpecializedCooperativeEEENS5_IJNSA_ILi128EEESH_NSA_ILi64EEEEEENS_10tfloat32_tENS5_IJlSD_lEEESK_SL_NS4_8TiledMMAINS4_8MMA_AtomIJNS4_4SM904GMMA30MMA_64x128x8_F32TF32TF32_SS_TNILNSP_7ScaleInE1ELSR_1EEEEEENS4_6LayoutINS5_IJSC_SD_SD_EEENS5_IJSD_NSA_ILi0EEESW_EEEEENS5_IJNS4_10UnderscoreESZ_SZ_EEEEENS4_23SM90_TMA_LOAD_MULTICASTENS4_14ComposedLayoutINS4_7SwizzleILi3ELi4ELi3EEENS4_18smem_ptr_flag_bitsILi32EEENSU_INS5_IJNSA_ILi8EEENSA_ILi32EEEEEENS5_IJS19_SD_EEEEEEEvNS4_8identityES12_S1D_vS1E_EENS_8epilogue10collective6detail29Sm90TmaWarpSpecializedAdapterINS1H_15DefaultEpilogueISK_SL_SL_NS1G_6thread17LinearCombinationISK_Li1EffLNS1L_9ScaleType4KindE0ELNS_15FloatRoundStyleE2ESK_EENS1_15EpilogueDefaultEEEEEvvEEEEvNT_6ParamsE)
        /*0008*/ 	.word	0x000000a8


	//----- nvinfo : EIATTR_FRAME_SIZE
	.align		4
.L_15:
        /*000c*/ 	.byte	0x04, 0x11
        /*000e*/ 	.short	(.L_17 - .L_16)
	.align		4
.L_16:
        /*0010*/ 	.word	index@(_ZN7cutlass13device_kernelINS_4gemm6kernel13GemmUniversalIN4cute5tupleIJiiiiEEENS1_10collective13CollectiveMmaINS1_34MainloopSm90TmaGmmaWarpSpecializedILi3ENS5_IJNS4_1CILi4EEENSA_ILi2EEENSA_ILi1EEEEEENS1_35KernelTmaWarpSpecializedCooperativeEEENS5_IJNSA_ILi128EEESH_NSA_ILi64EEEEEENS_10tfloat32_tENS5_IJlSD_lEEESK_SL_NS4_8TiledMMAINS4_8MMA_AtomIJNS4_4SM904GMMA30MMA_64x128x8_F32TF32TF32_SS_TNILNSP_7ScaleInE1ELSR_1EEEEEENS4_6LayoutINS5_IJSC_SD_SD_EEENS5_IJSD_NSA_ILi0EEESW_EEEEENS5_IJNS4_10UnderscoreESZ_SZ_EEEEENS4_23SM90_TMA_LOAD_MULTICASTENS4_14ComposedLayoutINS4_7SwizzleILi3ELi4ELi3EEENS4_18smem_ptr_flag_bitsILi32EEENSU_INS5_IJNSA_ILi8EEENSA_ILi32EEEEEENS5_IJS19_SD_EEEEEEEvNS4_8identityES12_S1D_vS1E_EENS_8epilogue10collective6detail29Sm90TmaWarpSpecializedAdapterINS1H_15DefaultEpilogueISK_SL_SL_NS1G_6thread17LinearCombinationISK_Li1EffLNS1L_9ScaleType4KindE0ELNS_15FloatRoundStyleE2ESK_EENS1_15EpilogueDefaultEEEEEvvEEEEvNT_6ParamsE)
        /*0014*/ 	.word	0x00000000


	//----- nvinfo : EIATTR_MIN_STACK_SIZE
	.align		4
.L_17:
        /*0018*/ 	.byte	0x04, 0x12
        /*001a*/ 	.short	(.L_19 - .L_18)
	.align		4
.L_18:
        /*001c*/ 	.word	index@(_ZN7cutlass13device_kernelINS_4gemm6kernel13GemmUniversalIN4cute5tupleIJiiiiEEENS1_10collective13CollectiveMmaINS1_34MainloopSm90TmaGmmaWarpSpecializedILi3ENS5_IJNS4_1CILi4EEENSA_ILi2EEENSA_ILi1EEEEEENS1_35KernelTmaWarpSpecializedCooperativeEEENS5_IJNSA_ILi128EEESH_NSA_ILi64EEEEEENS_10tfloat32_tENS5_IJlSD_lEEESK_SL_NS4_8TiledMMAINS4_8MMA_AtomIJNS4_4SM904GMMA30MMA_64x128x8_F32TF32TF32_SS_TNILNSP_7ScaleInE1ELSR_1EEEEEENS4_6LayoutINS5_IJSC_SD_SD_EEENS5_IJSD_NSA_ILi0EEESW_EEEEENS5_IJNS4_10UnderscoreESZ_SZ_EEEEENS4_23SM90_TMA_LOAD_MULTICASTENS4_14ComposedLayoutINS4_7SwizzleILi3ELi4ELi3EEENS4_18smem_ptr_flag_bitsILi32EEENSU_INS5_IJNSA_ILi8EEENSA_ILi32EEEEEENS5_IJS19_SD_EEEEEEEvNS4_8identityES12_S1D_vS1E_EENS_8epilogue10collective6detail29Sm90TmaWarpSpecializedAdapterINS1H_15DefaultEpilogueISK_SL_SL_NS1G_6thread17LinearCombinationISK_Li1EffLNS1L_9ScaleType4KindE0ELNS_15FloatRoundStyleE2ESK_EENS1_15EpilogueDefaultEEEEEvvEEEEvNT_6ParamsE)
        /*0020*/ 	.word	0x00000000
.L_19:


//--------------------- .nv.compat                --------------------------
	.section	.nv.compat,"",@"SHT_CUDA_COMPAT_INFO"
	.align	4
        /*0000*/ 	.byte	0x02, 0x09, 0x01, 0x00, 0x02, 0x02, 0x04, 0x00, 0x02, 0x05, 0x05, 0x00, 0x03, 0x07, 0x01, 0x01
        /*0010*/ 	.byte	0x02, 0x03, 0x01, 0x00, 0x02, 0x06, 0x01, 0x00, 0x04, 0x0b, 0x08, 0x00, 0x00, 0x00, 0x00, 0x00
        /*0020*/ 	.byte	0x00, 0x00, 0x00, 0x00


//--------------------- .nv.info._ZN7cutlass13device_kernelINS_4gemm6kernel13GemmUniversalIN4cute5tupleIJiiiiEEENS1_10collective13CollectiveMmaINS1_34MainloopSm90TmaGmmaWarpSpecializedILi3ENS5_IJNS4_1CILi4EEENSA_ILi2EEENSA_ILi1EEEEEENS1_35KernelTmaWarpSpecializedCooperativeEEENS5_IJNSA_ILi128EEESH_NSA_ILi64EEEEEENS_10tfloat32_tENS5_IJlSD_lEEESK_SL_NS4_8TiledMMAINS4_8MMA_AtomIJNS4_4SM904GMMA30MMA_64x128x8_F32TF32TF32_SS_TNILNSP_7ScaleInE1ELSR_1EEEEEENS4_6LayoutINS5_IJSC_SD_SD_EEENS5_IJSD_NSA_ILi0EEESW_EEEEENS5_IJNS4_10UnderscoreESZ_SZ_EEEEENS4_23SM90_TMA_LOAD_MULTICASTENS4_14ComposedLayoutINS4_7SwizzleILi3ELi4ELi3EEENS4_18smem_ptr_flag_bitsILi32EEENSU_INS5_IJNSA_ILi8EEENSA_ILi32EEEEEENS5_IJS19_SD_EEEEEEEvNS4_8identityES12_S1D_vS1E_EENS_8epilogue10collective6detail29Sm90TmaWarpSpecializedAdapterINS1H_15DefaultEpilogueISK_SL_SL_NS1G_6thread17LinearCombinationISK_Li1EffLNS1L_9ScaleType4KindE0ELNS_15FloatRoundStyleE2ESK_EENS1_15EpilogueDefaultEEEEEvvEEEEvNT_6ParamsE --------------------------
	.section	.nv.info._ZN7cutlass13device_kernelINS_4gemm6kernel13GemmUniversalIN4cute5tupleIJiiiiEEENS1_10collective13CollectiveMmaINS1_34MainloopSm90TmaGmmaWarpSpecializedILi3ENS5_IJNS4_1CILi4EEENSA_ILi2EEENSA_ILi1EEEEEENS1_35KernelTmaWarpSpecializedCooperativeEEENS5_IJNSA_ILi128EEESH_NSA_ILi64EEEEEENS_10tfloat32_tENS5_IJlSD_lEEESK_SL_NS4_8TiledMMAINS4_8MMA_AtomIJNS4_4SM904GMMA30MMA_64x128x8_F32TF32TF32_SS_TNILNSP_7ScaleInE1ELSR_1EEEEEENS4_6LayoutINS5_IJSC_SD_SD_EEENS5_IJSD_NSA_ILi0EEESW_EEEEENS5_IJNS4_10UnderscoreESZ_SZ_EEEEENS4_23SM90_TMA_LOAD_MULTICASTENS4_14ComposedLayoutINS4_7SwizzleILi3ELi4ELi3EEENS4_18smem_ptr_flag_bitsILi32EEENSU_INS5_IJNSA_ILi8EEENSA_ILi32EEEEEENS5_IJS19_SD_EEEEEEEvNS4_8identityES12_S1D_vS1E_EENS_8epilogue10collective6detail29Sm90TmaWarpSpecializedAdapterINS1H_15DefaultEpilogueISK_SL_SL_NS1G_6thread17LinearCombinationISK_Li1EffLNS1L_9ScaleType4KindE0ELNS_15FloatRoundStyleE2ESK_EENS1_15EpilogueDefaultEEEEEvvEEEEvNT_6ParamsE,"",@"SHT_CUDA_INFO"
	.sectionflags	@""
	.align	4


	//----- nvinfo : EIATTR_CUDA_API_VERSION
	.align		4
        /*0000*/ 	.byte	0x04, 0x37
        /*0002*/ 	.short	(.L_21 - .L_20)
.L_20:
        /*0004*/ 	.word	0x00000082


	//----- nvinfo : EIATTR_KPARAM_INFO
	.align		4
.L_21:
        /*0008*/ 	.byte	0x04, 0x17
        /*000a*/ 	.short	(.L_23 - .L_22)
.L_22:
        /*000c*/ 	.word	0x00000000
        /*0010*/ 	.short	0x0000
        /*0012*/ 	.short	0x0070
        /*0014*/ 	.byte	0x00, 0xf0, 0x01, 0x10


	//----- nvinfo : EIATTR_SPARSE_MMA_MASK
	.align		4
.L_23:
        /*0018*/ 	.byte	0x03, 0x50
        /*001a*/ 	.short	0x0000


	//----- nvinfo : EIATTR_MAXREG_COUNT
	.align		4
        /*001c*/ 	.byte	0x03, 0x1b
        /*001e*/ 	.short	0x00a8


	//----- nvinfo : EIATTR_NUM_BARRIERS
	.align		4
        /*0020*/ 	.byte	0x02, 0x4c
        /*0022*/ 	.byte	0x01
	.zero		1


	//----- nvinfo : EIATTR_EXTERNS
	.align		4
        /*0024*/ 	.byte	0x04, 0x0f
        /*0026*/ 	.short	(.L_25 - .L_24)


	//   ....[0]....
	.align		4
.L_24:
        /*0028*/ 	.word	index@(__assertfail)


	//----- nvinfo : EIATTR_MERCURY_ISA_VERSION
	.align		4
.L_25:
        /*002c*/ 	.byte	0x03, 0x5f
        /*002e*/ 	.short	0x0101


	//----- nvinfo : EIATTR_INT_WARP_WIDE_INSTR_OFFSETS
	.align		4
        /*0030*/ 	.byte	0x04, 0x31
        /*0032*/ 	.short	(.L_27 - .L_26)


	//   ....[0]....
.L_26:
        /*0034*/ 	.word	0x000004c0


	//   ....[1]....
        /*0038*/ 	.word	0x000004e0


	//   ....[2]....
        /*003c*/ 	.word	0x00000690


	//   ....[3]....
        /*0040*/ 	.word	0x00002280


	//----- nvinfo : EIATTR_COOP_GROUP_MASK_REGIDS
	.align		4
.L_27:
        /*0044*/ 	.byte	0x04, 0x29
        /*0046*/ 	.short	(.L_29 - .L_28)


	//   ....[0]....
.L_28:
        /*0048*/ 	.word	0xffffffff


	//   ....[1]....
        /*004c*/ 	.word	0xffffffff


	//   ....[2]....
        /*0050*/ 	.word	0xffffffff


	//   ....[3]....
        /*0054*/ 	.word	0xffffffff


	//   ....[4]....
        /*0058*/ 	.word	0xffffffff


	//   ....[5]....
        /*005c*/ 	.word	0xffffffff


	//----- nvinfo : EIATTR_COOP_GROUP_INSTR_OFFSETS
	.align		4
.L_29:
        /*0060*/ 	.byte	0x04, 0x28
        /*0062*/ 	.short	(.L_31 - .L_30)


	//   ....[0]....
.L_30:
        /*0064*/ 	.word	0x00000060


	//   ....[1]....
        /*0068*/ 	.word	0x00000070


	//   ....[2]....
        /*006c*/ 	.word	0x00000130


	//   ....[3]....
        /*0070*/ 	.word	0x000002e0


	//   ....[4]....
        /*0074*/ 	.word	0x00000800


	//   ....[5]....
        /*0078*/ 	.word	0x00001480


	//----- nvinfo : EIATTR_REG_RECONFIG
	.align		4
.L_31:
        /*007c*/ 	.byte	0x01, 0x54
	.zero		2


	//----- nvinfo : EIATTR_SYSCALL_OFFSETS
	.align		4
        /*0080*/ 	.byte	0x04, 0x46
        /*0082*/ 	.short	(.L_33 - .L_32)


	//   ....[0]....
.L_32:
        /*0084*/ 	.word	0x00001670


	//----- nvinfo : EIATTR_MBARRIER_INSTR_OFFSETS
	.align		4
.L_33:
        /*0088*/ 	.byte	0x04, 0x39
        /*008a*/ 	.short	(.L_35 - .L_34)


	//   ....[0]....
.L_34:
        /*008c*/ 	.word	0x00000250
        /*0090*/ 	.word	0x000000ff
        /*0094*/ 	.word	0x00000000
        /*0098*/ 	.short	0x0100
        /*009a*/ 	.byte	0x08
	.zero		1


	//   ....[1]....
        /*009c*/ 	.word	0x00000260
        /*00a0*/ 	.word	0x000000ff
        /*00a4*/ 	.word	0x00000018
        /*00a8*/ 	.short	0x0100
        /*00aa*/ 	.byte	0x08
	.zero		1


	//   ....[2]....
        /*00ac*/ 	.word	0x00000270
        /*00b0*/ 	.word	0x000000ff
        /*00b4*/ 	.word	0x00000008
        /*00b8*/ 	.short	0x0100
        /*00ba*/ 	.byte	0x08
	.zero		1


	//   ....[3]....
        /*00bc*/ 	.word	0x00000280
        /*00c0*/ 	.word	0x000000ff
        /*00c4*/ 	.word	0x00000020
        /*00c8*/ 	.short	0x0100
        /*00ca*/ 	.byte	0x08
	.zero		1


	//   ....[4]....
        /*00cc*/ 	.word	0x00000290
        /*00d0*/ 	.word	0x000000ff
        /*00d4*/ 	.word	0x00000010
        /*00d8*/ 	.short	0x0100
        /*00da*/ 	.byte	0x08
	.zero		1


	//   ....[5]....
        /*00dc*/ 	.word	0x000002a0
        /*00e0*/ 	.word	0x000000ff
        /*00e4*/ 	.word	0x00000028
        /*00e8*/ 	.short	0x0100
        /*00ea*/ 	.byte	0x08
	.zero		1


	//   ....[6]....
        /*00ec*/ 	.word	0x00000710
        /*00f0*/ 	.word	0x000000ff
        /*00f4*/ 	.word	0x00000040
        /*00f8*/ 	.short	0x0100
        /*00fa*/ 	.byte	0x06
	.zero		1


	//   ....[7]....
        /*00fc*/ 	.word	0x000007b0
        /*0100*/ 	.word	0x000000ff
        /*0104*/ 	.word	0x00000048
        /*0108*/ 	.short	0x0100
        /*010a*/ 	.byte	0x06
	.zero		1


	//   ....[8]....
        /*010c*/ 	.word	0x00001730
        /*0110*/ 	.word	0x00000003
        /*0114*/ 	.word	0x00000000
        /*0118*/ 	.short	0x010a
        /*011a*/ 	.byte	0x3f
	.zero		1


	//   ....[9]....
        /*011c*/ 	.word	0x00001790
        /*0120*/ 	.word	0x00000003
        /*0124*/ 	.word	0x00000000
        /*0128*/ 	.short	0x010a
        /*012a*/ 	.byte	0x3f
	.zero		1


	//   ....[10]....
        /*012c*/ 	.word	0x00001cd0
        /*0130*/ 	.word	0x00000005
        /*0134*/ 	.word	0x00000000
        /*0138*/ 	.short	0x010a
        /*013a*/ 	.byte	0x3f
	.zero		1


	//   ....[11]....
        /*013c*/ 	.word	0x00001d10
        /*0140*/ 	.word	0x00000005
        /*0144*/ 	.word	0x00000000
        /*0148*/ 	.short	0x010a
        /*014a*/ 	.byte	0x3f
	.zero		1


	//   ....[12]....
        /*014c*/ 	.word	0x00002130
        /*0150*/ 	.word	0x00000004
        /*0154*/ 	.word	0x00000000
        /*0158*/ 	.short	0x0101
        /*015a*/ 	.byte	0x3f
	.zero		1


	//   ....[13]....
        /*015c*/ 	.word	0x00002320
        /*0160*/ 	.word	0x00000000
        /*0164*/ 	.word	0x00000000
        /*0168*/ 	.short	0x0101
        /*016a*/ 	.byte	0x3f
	.zero		1


	//   ....[14]....
        /*016c*/ 	.word	0x00007530
        /*0170*/ 	.word	0x00000015
        /*0174*/ 	.word	0x00000018
        /*0178*/ 	.short	0x010a
        /*017a*/ 	.byte	0x3f
	.zero		1


	//   ....[15]....
        /*017c*/ 	.word	0x000079b0
        /*0180*/ 	.word	0x00000006
        /*0184*/ 	.word	0x00000048
        /*0188*/ 	.short	0x0101
        /*018a*/ 	.byte	0x3f
	.zero		1


	//   ....[16]....
        /*018c*/ 	.word	0x000080e0
        /*0190*/ 	.word	0x00000007
        /*0194*/ 	.word	0x00000000
        /*0198*/ 	.short	0x010a
        /*019a*/ 	.byte	0x3f
	.zero		1


	//   ....[17]....
        /*019c*/ 	.word	0x00008160
        /*01a0*/ 	.word	0x00000006
        /*01a4*/ 	.word	0x00000000
        /*01a8*/ 	.short	0x010a
        /*01aa*/ 	.byte	0x3f
	.zero		1


	//   ....[18]....
        /*01ac*/ 	.word	0x000081f0
        /*01b0*/ 	.word	0x00000003
        /*01b4*/ 	.word	0x00000000
        /*01b8*/ 	.short	0x010a
        /*01ba*/ 	.byte	0x3f
	.zero		1


	//   ....[19]....
        /*01bc*/ 	.word	0x00008250
        /*01c0*/ 	.word	0x00000003
        /*01c4*/ 	.word	0x00000000
        /*01c8*/ 	.short	0x010a
        /*01ca*/ 	.byte	0x3f
	.zero		1


	//   ....[20]....
        /*01cc*/ 	.word	0x000082a0
        /*01d0*/ 	.word	0x00000005
        /*01d4*/ 	.word	0x00000000
        /*01d8*/ 	.short	0x010a
        /*01da*/ 	.byte	0x3f
	.zero		1


	//   ....[21]....
        /*01dc*/ 	.word	0x00008370
        /*01e0*/ 	.word	0x00000015
        /*01e4*/ 	.word	0x00000018
        /*01e8*/ 	.short	0x010a
        /*01ea*/ 	.byte	0x3f
	.zero		1


	//   ....[22]....
        /*01ec*/ 	.word	0x00008440
        /*01f0*/ 	.word	0x00000007
        /*01f4*/ 	.word	0x00000000
        /*01f8*/ 	.short	0x010a
        /*01fa*/ 	.byte	0x3f
	.zero		1


	//   ....[23]....
        /*01fc*/ 	.word	0x00008490
        /*0200*/ 	.word	0x00000006
        /*0204*/ 	.word	0x00000000
        /*0208*/ 	.short	0x010a
        /*020a*/ 	.byte	0x3f
	.zero		1


	//----- nvinfo : EIATTR_NUM_MBARRIERS
	.align		4
.L_35:
        /*020c*/ 	.byte	0x03, 0x38
        /*020e*/ 	.short	0x0008


	//----- nvinfo : EIATTR_EXIT_INSTR_OFFSETS
	.align		4
        /*0210*/ 	.byte	0x04, 0x1c
        /*0212*/ 	.short	(.L_37 - .L_36)


	//   ....[0]....
.L_36:
        /*0214*/ 	.word	0x000009d0


	//   ....[1]....
        /*0218*/ 	.word	0x000011e0


	//   ....[2]....
        /*021c*/ 	.word	0x00006ba0


	//   ....[3]....
        /*0220*/ 	.word	0x00007100


	//   ....[4]....
        /*0224*/ 	.word	0x00008240


	//----- nvinfo : EIATTR_MAX_THREADS
	.align		4
.L_37:
        /*0228*/ 	.byte	0x04, 0x05
        /*022a*/ 	.short	(.L_39 - .L_38)
.L_38:
        /*022c*/ 	.word	0x00000180
        /*0230*/ 	.word	0x00000001
        /*0234*/ 	.word	0x00000001


	//----- nvinfo : EIATTR_CRS_STACK_SIZE
	.align		4
.L_39:
        /*0238*/ 	.byte	0x04, 0x1e
        /*023a*/ 	.short	(.L_41 - .L_40)
.L_40:
        /*023c*/ 	.word	0x00000000


	//----- nvinfo : EIATTR_CBANK_PARAM_SIZE
	.align		4
.L_41:
        /*0240*/ 	.byte	0x03, 0x19
        /*0242*/ 	.short	0x0470


	//----- nvinfo : EIATTR_PARAM_CBANK
	.align		4
        /*0244*/ 	.byte	0x04, 0x0a
        /*0246*/ 	.short	(.L_43 - .L_42)
	.align		4
.L_42:
        /*0248*/ 	.word	index@(.nv.constant0._ZN7cutlass13device_kernelINS_4gemm6kernel13GemmUniversalIN4cute5tupleIJiiiiEEENS1_10collective13CollectiveMmaINS1_34MainloopSm90TmaGmmaWarpSpecializedILi3ENS5_IJNS4_1CILi4EEENSA_ILi2EEENSA_ILi1EEEEEENS1_35KernelTmaWarpSpecializedCooperativeEEENS5_IJNSA_ILi128EEESH_NSA_ILi64EEEEEENS_10tfloat32_tENS5_IJlSD_lEEESK_SL_NS4_8TiledMMAINS4_8MMA_AtomIJNS4_4SM904GMMA30MMA_64x128x8_F32TF32TF32_SS_TNILNSP_7ScaleInE1ELSR_1EEEEEENS4_6LayoutINS5_IJSC_SD_SD_EEENS5_IJSD_NSA_ILi0EEESW_EEEEENS5_IJNS4_10UnderscoreESZ_SZ_EEEEENS4_23SM90_TMA_LOAD_MULTICASTENS4_14ComposedLayoutINS4_7SwizzleILi3ELi4ELi3EEENS4_18smem_ptr_flag_bitsILi32EEENSU_INS5_IJNSA_ILi8EEENSA_ILi32EEEEEENS5_IJS19_SD_EEEEEEEvNS4_8identityES12_S1D_vS1E_EENS_8epilogue10collective6detail29Sm90TmaWarpSpecializedAdapterINS1H_15DefaultEpilogueISK_SL_SL_NS1G_6thread17LinearCombinationISK_Li1EffLNS1L_9ScaleType4KindE0ELNS_15FloatRoundStyleE2ESK_EENS1_15EpilogueDefaultEEEEEvvEEEEvNT_6ParamsE)
        /*024c*/ 	.short	0x0210
        /*024e*/ 	.short	0x0470


	//----- nvinfo : EIATTR_SW_WAR
	.align		4
.L_43:
        /*0250*/ 	.byte	0x04, 0x36
        /*0252*/ 	.short	(.L_45 - .L_44)
.L_44:
        /*0254*/ 	.word	0x00000008
.L_45:


//--------------------- .nv.callgraph             --------------------------
	.section	.nv.callgraph,"",@"SHT_CUDA_CALLGRAPH"
	.align	4
	.sectionentsize	8
	.align		4
        /*0000*/ 	.word	0x00000000
	.align		4
        /*0004*/ 	.word	0xffffffff
	.align		4
        /*0008*/ 	.word	index@(_ZN7cutlass13device_kernelINS_4gemm6kernel13GemmUniversalIN4cute5tupleIJiiiiEEENS1_10collective13CollectiveMmaINS1_34MainloopSm90TmaGmmaWarpSpecializedILi3ENS5_IJNS4_1CILi4EEENSA_ILi2EEENSA_ILi1EEEEEENS1_35KernelTmaWarpSpecializedCooperativeEEENS5_IJNSA_ILi128EEESH_NSA_ILi64EEEEEENS_10tfloat32_tENS5_IJlSD_lEEESK_SL_NS4_8TiledMMAINS4_8MMA_AtomIJNS4_4SM904GMMA30MMA_64x128x8_F32TF32TF32_SS_TNILNSP_7ScaleInE1ELSR_1EEEEEENS4_6LayoutINS5_IJSC_SD_SD_EEENS5_IJSD_NSA_ILi0EEESW_EEEEENS5_IJNS4_10UnderscoreESZ_SZ_EEEEENS4_23SM90_TMA_LOAD_MULTICASTENS4_14ComposedLayoutINS4_7SwizzleILi3ELi4ELi3EEENS4_18smem_ptr_flag_bitsILi32EEENSU_INS5_IJNSA_ILi8EEENSA_ILi32EEEEEENS5_IJS19_SD_EEEEEEEvNS4_8identityES12_S1D_vS1E_EENS_8epilogue10collective6detail29Sm90TmaWarpSpecializedAdapterINS1H_15DefaultEpilogueISK_SL_SL_NS1G_6thread17LinearCombinationISK_Li1EffLNS1L_9ScaleType4KindE0ELNS_15FloatRoundStyleE2ESK_EENS1_15EpilogueDefaultEEEEEvvEEEEvNT_6ParamsE)
	.align		4
        /*000c*/ 	.word	index@(__assertfail)
	.align		4
        /*0010*/ 	.word	0x00000000
	.align		4
        /*0014*/ 	.word	0xfffffffe
	.align		4
        /*0018*/ 	.word	0x00000000
	.align		4
        /*001c*/ 	.word	0xfffffffd
	.align		4
        /*0020*/ 	.word	0x00000000
	.align		4
        /*0024*/ 	.word	0xfffffffc


//--------------------- .nv.constant4             --------------------------
	.section	.nv.constant4,"a",@progbits
	.align	8
	.align		8
.nv.constant4:
        /*0000*/ 	.dword	__assertfail
	.align		8
        /*0008*/ 	.dword	__unnamed_1
	.align		8
        /*0010*/ 	.dword	_ZN40_INTERNAL_fa7c0177_4_k_cu_e9f1f7c6_155824cuda3std3__45__cpo5beginE
	.align		8
        /*0018*/ 	.dword	_ZN40_INTERNAL_fa7c0177_4_k_cu_e9f1f7c6_155824cuda3std3__45__cpo3endE
	.align		8
        /*0020*/ 	.dword	_ZN40_INTERNAL_fa7c0177_4_k_cu_e9f1f7c6_155824cuda3std3__45__cpo6cbeginE
	.align		8
        /*0028*/ 	.dword	_ZN40_INTERNAL_fa7c0177_4_k_cu_e9f1f7c6_155824cuda3std3__45__cpo4cendE
	.align		8
        /*0030*/ 	.dword	_ZN40_INTERNAL_fa7c0177_4_k_cu_e9f1f7c6_155824cuda3std3__442_GLOBAL__N__fa7c0177_4_k_cu_e9f1f7c6_155826ignoreE
	.align		8
        /*0038*/ 	.dword	_ZN40_INTERNAL_fa7c0177_4_k_cu_e9f1f7c6_155824cuda3std3__419piecewise_constructE
	.align		8
        /*0040*/ 	.dword	_ZN40_INTERNAL_fa7c0177_4_k_cu_e9f1f7c6_155824cuda3std3__48in_placeE
	.align		8
        /*0048*/ 	.dword	_ZN40_INTERNAL_fa7c0177_4_k_cu_e9f1f7c6_155824cuda3std6ranges3__45__cpo4swapE
	.align		8
        /*0050*/ 	.dword	_ZN40_INTERNAL_fa7c0177_4_k_cu_e9f1f7c6_155824cuda3std6ranges3__45__cpo9iter_moveE
	.align		8
        /*0058*/ 	.dword	_ZN40_INTERNAL_fa7c0177_4_k_cu_e9f1f7c6_155824cute7productE
	.align		8
        /*0060*/ 	.dword	_ZN40_INTERNAL_fa7c0177_4_k_cu_e9f1f7c6_155824cute1_E
	.align		8
        /*0068*/ 	.dword	$str$22
	.align		8
        /*0070*/ 	.dword	$str$23


//--------------------- .text._ZN7cutlass13device_kernelINS_4gemm6kernel13GemmUniversalIN4cute5tupleIJiiiiEEENS1_10collective13CollectiveMmaINS1_34MainloopSm90TmaGmmaWarpSpecializedILi3ENS5_IJNS4_1CILi4EEENSA_ILi2EEENSA_ILi1EEEEEENS1_35KernelTmaWarpSpecializedCooperativeEEENS5_IJNSA_ILi128EEESH_NSA_ILi64EEEEEENS_10tfloat32_tENS5_IJlSD_lEEESK_SL_NS4_8TiledMMAINS4_8MMA_AtomIJNS4_4SM904GMMA30MMA_64x128x8_F32TF32TF32_SS_TNILNSP_7ScaleInE1ELSR_1EEEEEENS4_6LayoutINS5_IJSC_SD_SD_EEENS5_IJSD_NSA_ILi0EEESW_EEEEENS5_IJNS4_10UnderscoreESZ_SZ_EEEEENS4_23SM90_TMA_LOAD_MULTICASTENS4_14ComposedLayoutINS4_7SwizzleILi3ELi4ELi3EEENS4_18smem_ptr_flag_bitsILi32EEENSU_INS5_IJNSA_ILi8EEENSA_ILi32EEEEEENS5_IJS19_SD_EEEEEEEvNS4_8identityES12_S1D_vS1E_EENS_8epilogue10collective6detail29Sm90TmaWarpSpecializedAdapterINS1H_15DefaultEpilogueISK_SL_SL_NS1G_6thread17LinearCombinationISK_Li1EffLNS1L_9ScaleType4KindE0ELNS_15FloatRoundStyleE2ESK_EENS1_15EpilogueDefaultEEEEEvvEEEEvNT_6ParamsE --------------------------
	.section	.text._ZN7cutlass13device_kernelINS_4gemm6kernel13GemmUniversalIN4cute5tupleIJiiiiEEENS1_10collective13CollectiveMmaINS1_34MainloopSm90TmaGmmaWarpSpecializedILi3ENS5_IJNS4_1CILi4EEENSA_ILi2EEENSA_ILi1EEEEEENS1_35KernelTmaWarpSpecializedCooperativeEEENS5_IJNSA_ILi128EEESH_NSA_ILi64EEEEEENS_10tfloat32_tENS5_IJlSD_lEEESK_SL_NS4_8TiledMMAINS4_8MMA_AtomIJNS4_4SM904GMMA30MMA_64x128x8_F32TF32TF32_SS_TNILNSP_7ScaleInE1ELSR_1EEEEEENS4_6LayoutINS5_IJSC_SD_SD_EEENS5_IJSD_NSA_ILi0EEESW_EEEEENS5_IJNS4_10UnderscoreESZ_SZ_EEEEENS4_23SM90_TMA_LOAD_MULTICASTENS4_14ComposedLayoutINS4_7SwizzleILi3ELi4ELi3EEENS4_18smem_ptr_flag_bitsILi32EEENSU_INS5_IJNSA_ILi8EEENSA_ILi32EEEEEENS5_IJS19_SD_EEEEEEEvNS4_8identityES12_S1D_vS1E_EENS_8epilogue10collective6detail29Sm90TmaWarpSpecializedAdapterINS1H_15DefaultEpilogueISK_SL_SL_NS1G_6thread17LinearCombinationISK_Li1EffLNS1L_9ScaleType4KindE0ELNS_15FloatRoundStyleE2ESK_EENS1_15EpilogueDefaultEEEEEvvEEEEvNT_6ParamsE,"ax",@progbits
	.align	128
.text._ZN7cutlass13device_kernelINS_4gemm6kernel13GemmUniversalIN4cute5tupleIJiiiiEEENS1_10collective13CollectiveMmaINS1_34MainloopSm90TmaGmmaWarpSpecializedILi3ENS5_IJNS4_1CILi4EEENSA_ILi2EEENSA_ILi1EEEEEENS1_35KernelTmaWarpSpecializedCooperativeEEENS5_IJNSA_ILi128EEESH_NSA_ILi64EEEEEENS_10tfloat32_tENS5_IJlSD_lEEESK_SL_NS4_8TiledMMAINS4_8MMA_AtomIJNS4_4SM904GMMA30MMA_64x128x8_F32TF32TF32_SS_TNILNSP_7ScaleInE1ELSR_1EEEEEENS4_6LayoutINS5_IJSC_SD_SD_EEENS5_IJSD_NSA_ILi0EEESW_EEEEENS5_IJNS4_10UnderscoreESZ_SZ_EEEEENS4_23SM90_TMA_LOAD_MULTICASTENS4_14ComposedLayoutINS4_7SwizzleILi3ELi4ELi3EEENS4_18smem_ptr_flag_bitsILi32EEENSU_INS5_IJNSA_ILi8EEENSA_ILi32EEEEEENS5_IJS19_SD_EEEEEEEvNS4_8identityES12_S1D_vS1E_EENS_8epilogue10collective6detail29Sm90TmaWarpSpecializedAdapterINS1H_15DefaultEpilogueISK_SL_SL_NS1G_6thread17LinearCombinationISK_Li1EffLNS1L_9ScaleType4KindE0ELNS_15FloatRoundStyleE2ESK_EENS1_15EpilogueDefaultEEEEEvvEEEEvNT_6ParamsE:
        .type           _ZN7cutlass13device_kernelINS_4gemm6kernel13GemmUniversalIN4cute5tupleIJiiiiEEENS1_10collective13CollectiveMmaINS1_34MainloopSm90TmaGmmaWarpSpecializedILi3ENS5_IJNS4_1CILi4EEENSA_ILi2EEENSA_ILi1EEEEEENS1_35KernelTmaWarpSpecializedCooperativeEEENS5_IJNSA_ILi128EEESH_NSA_ILi64EEEEEENS_10tfloat32_tENS5_IJlSD_lEEESK_SL_NS4_8TiledMMAINS4_8MMA_AtomIJNS4_4SM904GMMA30MMA_64x128x8_F32TF32TF32_SS_TNILNSP_7ScaleInE1ELSR_1EEEEEENS4_6LayoutINS5_IJSC_SD_SD_EEENS5_IJSD_NSA_ILi0EEESW_EEEEENS5_IJNS4_10UnderscoreESZ_SZ_EEEEENS4_23SM90_TMA_LOAD_MULTICASTENS4_14ComposedLayoutINS4_7SwizzleILi3ELi4ELi3EEENS4_18smem_ptr_flag_bitsILi32EEENSU_INS5_IJNSA_ILi8EEENSA_ILi32EEEEEENS5_IJS19_SD_EEEEEEEvNS4_8identityES12_S1D_vS1E_EENS_8epilogue10collective6detail29Sm90TmaWarpSpecializedAdapterINS1H_15DefaultEpilogueISK_SL_SL_NS1G_6thread17LinearCombinationISK_Li1EffLNS1L_9ScaleType4KindE0ELNS_15FloatRoundStyleE2ESK_EENS1_15EpilogueDefaultEEEEEvvEEEEvNT_6ParamsE,@function
        .size           _ZN7cutlass13device_kernelINS_4gemm6kernel13GemmUniversalIN4cute5tupleIJiiiiEEENS1_10collective13CollectiveMmaINS1_34MainloopSm90TmaGmmaWarpSpecializedILi3ENS5_IJNS4_1CILi4EEENSA_ILi2EEENSA_ILi1EEEEEENS1_35KernelTmaWarpSpecializedCooperativeEEENS5_IJNSA_ILi128EEESH_NSA_ILi64EEEEEENS_10tfloat32_tENS5_IJlSD_lEEESK_SL_NS4_8TiledMMAINS4_8MMA_AtomIJNS4_4SM904GMMA30MMA_64x128x8_F32TF32TF32_SS_TNILNSP_7ScaleInE1ELSR_1EEEEEENS4_6LayoutINS5_IJSC_SD_SD_EEENS5_IJSD_NSA_ILi0EEESW_EEEEENS5_IJNS4_10UnderscoreESZ_SZ_EEEEENS4_23SM90_TMA_LOAD_MULTICASTENS4_14ComposedLayoutINS4_7SwizzleILi3ELi4ELi3EEENS4_18smem_ptr_flag_bitsILi32EEENSU_INS5_IJNSA_ILi8EEENSA_ILi32EEEEEENS5_IJS19_SD_EEEEEEEvNS4_8identityES12_S1D_vS1E_EENS_8epilogue10collective6detail29Sm90TmaWarpSpecializedAdapterINS1H_15DefaultEpilogueISK_SL_SL_NS1G_6thread17LinearCombinationISK_Li1EffLNS1L_9ScaleType4KindE0ELNS_15FloatRoundStyleE2ESK_EENS1_15EpilogueDefaultEEEEEvvEEEEvNT_6ParamsE,(.L_x_195 - _ZN7cutlass13device_kernelINS_4gemm6kernel13GemmUniversalIN4cute5tupleIJiiiiEEENS1_10collective13CollectiveMmaINS1_34MainloopSm90TmaGmmaWarpSpecializedILi3ENS5_IJNS4_1CILi4EEENSA_ILi2EEENSA_ILi1EEEEEENS1_35KernelTmaWarpSpecializedCooperativeEEENS5_IJNSA_ILi128EEESH_NSA_ILi64EEEEEENS_10tfloat32_tENS5_IJlSD_lEEESK_SL_NS4_8TiledMMAINS4_8MMA_AtomIJNS4_4SM904GMMA30MMA_64x128x8_F32TF32TF32_SS_TNILNSP_7ScaleInE1ELSR_1EEEEEENS4_6LayoutINS5_IJSC_SD_SD_EEENS5_IJSD_NSA_ILi0EEESW_EEEEENS5_IJNS4_10UnderscoreESZ_SZ_EEEEENS4_23SM90_TMA_LOAD_MULTICASTENS4_14ComposedLayoutINS4_7SwizzleILi3ELi4ELi3EEENS4_18smem_ptr_flag_bitsILi32EEENSU_INS5_IJNSA_ILi8EEENSA_ILi32EEEEEENS5_IJS19_SD_EEEEEEEvNS4_8identityES12_S1D_vS1E_EENS_8epilogue10collective6detail29Sm90TmaWarpSpecializedAdapterINS1H_15DefaultEpilogueISK_SL_SL_NS1G_6thread17LinearCombinationISK_Li1EffLNS1L_9ScaleType4KindE0ELNS_15FloatRoundStyleE2ESK_EENS1_15EpilogueDefaultEEEEEvvEEEEvNT_6ParamsE)
        .other          _ZN7cutlass13device_kernelINS_4gemm6kernel13GemmUniversalIN4cute5tupleIJiiiiEEENS1_10collective13CollectiveMmaINS1_34MainloopSm90TmaGmmaWarpSpecializedILi3ENS5_IJNS4_1CILi4EEENSA_ILi2EEENSA_ILi1EEEEEENS1_35KernelTmaWarpSpecializedCooperativeEEENS5_IJNSA_ILi128EEESH_NSA_ILi64EEEEEENS_10tfloat32_tENS5_IJlSD_lEEESK_SL_NS4_8TiledMMAINS4_8MMA_AtomIJNS4_4SM904GMMA30MMA_64x128x8_F32TF32TF32_SS_TNILNSP_7ScaleInE1ELSR_1EEEEEENS4_6LayoutINS5_IJSC_SD_SD_EEENS5_IJSD_NSA_ILi0EEESW_EEEEENS5_IJNS4_10UnderscoreESZ_SZ_EEEEENS4_23SM90_TMA_LOAD_MULTICASTENS4_14ComposedLayoutINS4_7SwizzleILi3ELi4ELi3EEENS4_18smem_ptr_flag_bitsILi32EEENSU_INS5_IJNSA_ILi8EEENSA_ILi32EEEEEENS5_IJS19_SD_EEEEEEEvNS4_8identityES12_S1D_vS1E_EENS_8epilogue10collective6detail29Sm90TmaWarpSpecializedAdapterINS1H_15DefaultEpilogueISK_SL_SL_NS1G_6thread17LinearCombinationISK_Li1EffLNS1L_9ScaleType4KindE0ELNS_15FloatRoundStyleE2ESK_EENS1_15EpilogueDefaultEEEEEvvEEEEvNT_6ParamsE,@"STO_CUDA_ENTRY STV_DEFAULT"
_ZN7cutlass13device_kernelINS_4gemm6kernel13GemmUniversalIN4cute5tupleIJiiiiEEENS1_10collective13CollectiveMmaINS1_34MainloopSm90TmaGmmaWarpSpecializedILi3ENS5_IJNS4_1CILi4EEENSA_ILi2EEENSA_ILi1EEEEEENS1_35KernelTmaWarpSpecializedCooperativeEEENS5_IJNSA_ILi128EEESH_NSA_ILi64EEEEEENS_10tfloat32_tENS5_IJlSD_lEEESK_SL_NS4_8TiledMMAINS4_8MMA_AtomIJNS4_4SM904GMMA30MMA_64x128x8_F32TF32TF32_SS_TNILNSP_7ScaleInE1ELSR_1EEEEEENS4_6LayoutINS5_IJSC_SD_SD_EEENS5_IJSD_NSA_ILi0EEESW_EEEEENS5_IJNS4_10UnderscoreESZ_SZ_EEEEENS4_23SM90_TMA_LOAD_MULTICASTENS4_14ComposedLayoutINS4_7SwizzleILi3ELi4ELi3EEENS4_18smem_ptr_flag_bitsILi32EEENSU_INS5_IJNSA_ILi8EEENSA_ILi32EEEEEENS5_IJS19_SD_EEEEEEEvNS4_8identityES12_S1D_vS1E_EENS_8epilogue10collective6detail29Sm90TmaWarpSpecializedAdapterINS1H_15DefaultEpilogueISK_SL_SL_NS1G_6thread17LinearCombinationISK_Li1EffLNS1L_9ScaleType4KindE0ELNS_15FloatRoundStyleE2ESK_EENS1_15EpilogueDefaultEEEEEvvEEEEvNT_6ParamsE:
[----:B------:R-:W0:Y:S01]  /*0000*/  LDC R1, c[0x0][0x28] ;  /* 0x00000a00ff017b82 */ /* 0x000e220000000800 */
[----:B------:R-:W1:Y:S01]  /*0010*/  S2R R95, SR_TID.X ;  /* 0x00000000005f7919 */ /* 0x000e620000002100 */
[----:B------:R-:W-:Y:S01]  /*0020*/  ELECT P0, URZ, PT ;  /* 0x00000000003f782f */ /* 0x000fe20003800000 */
[----:B------:R-:W-:Y:S01]  /*0030*/  BSSY B0, `(.L_x_0) ;  /* 0x000000f000007945 */ /* 0x000fe20003800000 */
[--C-:B-1----:R-:W-:Y:S02]  /*0040*/  SHF.R.U32.HI R0, RZ, 0x5, R95.reuse ;  /* 0x00000005ff007819 */ /* 0x102fe4000001165f */
[----:B------:R-:W-:-:S03]  /*0050*/  SHF.R.U32.HI R7, RZ, 0x7, R95 ;  /* 0x00000007ff077819 */ /* 0x000fc6000001165f */
[----:B------:R-:W1:Y:S04]  /*0060*/  SHFL.IDX PT, R3, R0, RZ, 0x1f ;  /* 0x00001fff00037589 */ /* 0x000e6800000e0000 */
[----:B------:R2:W3:Y:S01]  /*0070*/  SHFL.IDX PT, R2, R7, RZ, 0x1f ;  /* 0x00001fff07027589 */ /* 0x0004e200000e0000 */
[----:B-1----:R-:W-:-:S13]  /*0080*/  ISETP.NE.OR P0, PT, R3, RZ, !P0 ;  /* 0x000000ff0300720c */ /* 0x002fda0004705670 */
[----:B0-23--:R-:W-:Y:S05]  /*0090*/  @P0 BRA `(.L_x_1) ;  /* 0x0000000000200947 */ /* 0x00dfea0003800000 */
[----:B------:R-:W-:Y:S02]  /*00a0*/  ULDC.64 UR4, c[0x0][0x198] ;  /* 0x0000660000047ab9 */ /* 0x000fe40000000a00 */
[----:B------:R-:W-:Y:S02]  /*00b0*/  UIADD3 UR6, UP0, UR4, 0xf0, URZ ;  /* 0x000000f004067890 */ /* 0x000fe4000ff1e03f */
[----:B------:R-:W-:Y:S02]  /*00c0*/  UIADD3 UR4, UP1, UR4, 0x1f0, URZ ;  /* 0x000001f004047890 */ /* 0x000fe4000ff3e03f */
[----:B------:R-:W-:Y:S02]  /*00d0*/  UIADD3.X UR7, URZ, UR5, URZ, UP0, !UPT ;  /* 0x000000053f077290 */ /* 0x000fe400087fe43f */
[----:B------:R-:W-:-:S07]  /*00e0*/  UIADD3.X UR5, URZ, UR5, URZ, UP1, !UPT ;  /* 0x000000053f057290 */ /* 0x000fce0008ffe43f */
[----:B------:R0:W-:Y:S02]  /*00f0*/  UTMACCTL.PF [UR6] ;  /* 0x00000000060079b9 */ /* 0x0001e40008040000 */
[----:B------:R0:W-:Y:S02]  /*0100*/  UTMACCTL.PF [UR4] ;  /* 0x00000000040079b9 */ /* 0x0001e40008040000 */
[----:B0-----:R-:W-:Y:S01]  /*0110*/  NOP ;  /* 0x0000000000007918 */ /* 0x001fe20000000000 */
.L_x_1:
[----:B------:R-:W-:Y:S05]  /*0120*/  BSYNC B0 ;  /* 0x0000000000007941 */ /* 0x000fea0003800000 */
.L_x_0:
[----:B------:R-:W0:Y:S01]  /*0130*/  SHFL.IDX PT, R5, R0, RZ, 0x1f ;  /* 0x00001fff00057589 */ /* 0x000e2200000e0000 */
[----:B------:R-:W-:-:S04]  /*0140*/  SHF.R.S32.HI R4, RZ, 0x1f, R95 ;  /* 0x0000001fff047819 */ /* 0x000fc8000001145f */
[----:B------:R-:W-:Y:S02]  /*0150*/  LEA.HI R4, R4, R95, RZ, 0x7 ;  /* 0x0000005f04047211 */ /* 0x000fe400078f38ff */
[----:B0-----:R-:W-:-:S13]  /*0160*/  ISETP.NE.AND P0, PT, R5, RZ, PT ;  /* 0x000000ff0500720c */ /* 0x001fda0003f05270 */
[----:B------:R-:W-:Y:S05]  /*0170*/  @P0 BRA `(.L_x_2) ;  /* 0x0000000000500947 */ /* 0x000fea0003800000 */
[----:B------:R-:W0:Y:S01]  /*0180*/  S2UR UR8, SR_CgaCtaId ;  /* 0x00000000000879c3 */ /* 0x000e220000008800 */
[----:B------:R-:W-:Y:S01]  /*0190*/  UMOV UR4, 0x400 ;  /* 0x0000040000047882 */ /* 0x000fe20000000000 */
[----:B------:R-:W-:Y:S01]  /*01a0*/  UMOV UR5, 0x1 ;  /* 0x0000000100057882 */ /* 0x000fe20000000000 */
[----:B------:R-:W-:Y:S01]  /*01b0*/  UMOV UR6, 0xa ;  /* 0x0000000a00067882 */ /* 0x000fe20000000000 */
[----:B------:R-:W-:Y:S01]  /*01c0*/  ELECT P0, URZ, PT ;  /* 0x00000000003f782f */ /* 0x000fe20003800000 */
[----:B------:R-:W-:-:S04]  /*01d0*/  UIADD3 UR6, -UR6, 0x100000, URZ ;  /* 0x0010000006067890 */ /* 0x000fc8000fffe13f */
[----:B------:R-:W-:Y:S02]  /*01e0*/  USHF.L.U32 UR7, UR6, 0xb, URZ ;  /* 0x0000000b06077899 */ /* 0x000fe4000800063f */
[----:B------:R-:W-:Y:S02]  /*01f0*/  USHF.L.U32 UR6, UR6, 0x1, URZ ;  /* 0x0000000106067899 */ /* 0x000fe4000800063f */
[----:B0-----:R-:W-:Y:S02]  /*0200*/  ULEA UR8, UR8, UR4, 0x18 ;  /* 0x0000000408087291 */ /* 0x001fe4000f8ec03f */
[----:B------:R-:W-:-:S04]  /*0210*/  UIADD3 UR4, -UR5, 0x100000, URZ ;  /* 0x0010000005047890 */ /* 0x000fc8000fffe13f */
[----:B------:R-:W-:Y:S02]  /*0220*/  USHF.L.U32 UR5, UR4, 0xb, URZ ;  /* 0x0000000b04057899 */ /* 0x000fe4000800063f */
[----:B------:R-:W-:Y:S01]  /*0230*/  USHF.L.U32 UR4, UR4, 0x1, URZ ;  /* 0x0000000104047899 */ /* 0x000fe2000800063f */
[----:B------:R-:W0:Y:S11]  /*0240*/  FENCE.VIEW.ASYNC.S ;  /* 0x00000000000073c6 */ /* 0x000e360000000000 */
[----:B0-----:R0:W1:Y:S01]  /*0250*/  SYNCS.EXCH.64 URZ, [UR8], UR4 ;  /* 0x00000004083f75b2 */ /* 0x0010620008000100 */
[----:B------:R0:W2:Y:S01]  /*0260*/  SYNCS.EXCH.64 URZ, [UR8+0x18], UR6 ;  /* 0x00001806083f75b2 */ /* 0x0000a20008000100 */
[----:B------:R0:W3:Y:S01]  /*0270*/  SYNCS.EXCH.64 URZ, [UR8+0x8], UR4 ;  /* 0x00000804083f75b2 */ /* 0x0000e20008000100 */
[----:B------:R0:W4:Y:S01]  /*0280*/  SYNCS.EXCH.64 URZ, [UR8+0x20], UR6 ;  /* 0x00002006083f75b2 */ /* 0x0001220008000100 */
[----:B------:R0:W0:Y:S01]  /*0290*/  SYNCS.EXCH.64 URZ, [UR8+0x10], UR4 ;  /* 0x00001004083f75b2 */ /* 0x0000220008000100 */
[----:B------:R0:W0:Y:S01]  /*02a0*/  SYNCS.EXCH.64 URZ, [UR8+0x28], UR6 ;  /* 0x00002806083f75b2 */ /* 0x0000220008000100 */
[----:B------:R-:W-:Y:S01]  /*02b0*/  NOP ;  /* 0x0000000000007918 */ /* 0x000fe20000000000 */
.L_x_2:
[----:B0-----:R-:W0:Y:S01]  /*02c0*/  S2UR UR8, SR_CTAID.X ;  /* 0x00000000000879c3 */ /* 0x001e220000002500 */
[----:B------:R-:W-:Y:S01]  /*02d0*/  LOP3.LUT R4, R4, 0xffffff80, RZ, 0xc0, !PT ;  /* 0xffffff8004047812 */ /* 0x000fe200078ec0ff */
[----:B------:R-:W5:Y:S01]  /*02e0*/  SHFL.IDX PT, R0, R0, RZ, 0x1f ;  /* 0x00001fff00007589 */ /* 0x000f6200000e0000 */
[----:B------:R-:W-:Y:S01]  /*02f0*/  SHF.R.S32.HI R10, RZ, 0x1f, R5 ;  /* 0x0000001fff0a7819 */ /* 0x000fe20000011405 */
[----:B------:R-:W-:Y:S01]  /*0300*/  ULDC UR4, c[0x0][0x150] ;  /* 0x0000540000047ab9 */ /* 0x000fe20000000800 */
[----:B------:R-:W-:Y:S01]  /*0310*/  ELECT P0, URZ, PT ;  /* 0x00000000003f782f */ /* 0x000fe20003800000 */
[----:B------:R-:W-:Y:S01]  /*0320*/  IMAD.IADD R8, R95, 0x1, -R4 ;  /* 0x000000015f087824 */ /* 0x000fe200078e0a04 */
[----:B------:R-:W-:Y:S01]  /*0330*/  LEA.HI R10, R10, R5, RZ, 0x2 ;  /* 0x000000050a0a7211 */ /* 0x000fe200078f10ff */
[----:B------:R-:W1:Y:S01]  /*0340*/  S2R R4, SR_CTAID.Y ;  /* 0x0000000000047919 */ /* 0x000e620000002600 */
[----:B------:R-:W2:Y:S01]  /*0350*/  LDC R12, c[0x0][0x144] ;  /* 0x00005100ff0c7b82 */ /* 0x000ea20000000800 */
[----:B------:R-:W-:Y:S01]  /*0360*/  NOP ;  /* 0x0000000000007918 */ /* 0x000fe20000000000 */
[----:B------:R-:W-:Y:S01]  /*0370*/  SHF.R.S32.HI R9, RZ, 0x1f, R8 ;  /* 0x0000001fff097819 */ /* 0x000fe20000011408 */
[----:B------:R-:W-:Y:S01]  /*0380*/  NOP ;  /* 0x0000000000007918 */ /* 0x000fe20000000000 */
[----:B------:R-:W-:Y:S01]  /*0390*/  LOP3.LUT R10, R10, 0x3ffffffc, RZ, 0xc0, !PT ;  /* 0x3ffffffc0a0a7812 */ /* 0x000fe200078ec0ff */
[----:B------:R-:W-:Y:S01]  /*03a0*/  IMAD.MOV.U32 R22, RZ, RZ, 0x1 ;  /* 0x00000001ff167424 */ /* 0x000fe200078e00ff */
[----:B------:R-:W-:-:S02]  /*03b0*/  LEA.HI R9, R9, R8, RZ, 0x3 ;  /* 0x0000000809097211 */ /* 0x000fc400078f18ff */
[----:B------:R-:W3:Y:S01]  /*03c0*/  LDC R13, c[0x0][0x140] ;  /* 0x00005000ff0d7b82 */ /* 0x000ee20000000800 */
[----:B------:R-:W-:Y:S01]  /*03d0*/  IMAD.IADD R10, R5, 0x1, -R10 ;  /* 0x00000001050a7824 */ /* 0x000fe200078e0a0a */
[--C-:B------:R-:W-:Y:S02]  /*03e0*/  SHF.R.S32.HI R6, RZ, 0x3, R9.reuse ;  /* 0x00000003ff067819 */ /* 0x100fe40000011409 */
[----:B------:R-:W-:Y:S02]  /*03f0*/  SHF.R.S32.HI R9, RZ, 0x1f, R9 ;  /* 0x0000001fff097819 */ /* 0x000fe40000011409 */
[----:B------:R-:W-:Y:S02]  /*0400*/  ISETP.NE.AND P3, PT, R2, RZ, PT ;  /* 0x000000ff0200720c */ /* 0x000fe40003f65270 */
[----:B0-----:R-:W-:Y:S02]  /*0410*/  I2FP.F32.U32 R11, UR8 ;  /* 0x00000008000b7c45 */ /* 0x001fe40008201000 */
[----:B------:R-:W-:-:S02]  /*0420*/  LEA.HI R9, R9, R6, RZ, 0x2 ;  /* 0x0000000609097211 */ /* 0x000fc400078f10ff */
[----:B-----5:R-:W-:Y:S01]  /*0430*/  ISETP.NE.OR P0, PT, R0, RZ, !P0 ;  /* 0x000000ff0000720c */ /* 0x020fe20004705670 */
[----:B------:R-:W-:Y:S01]  /*0440*/  FMUL R11, R11, UR4 ;  /* 0x000000040b0b7c20 */ /* 0x000fe20008400000 */
[----:B------:R-:W-:Y:S01]  /*0450*/  LOP3.LUT R9, R9, 0xfffffffc, RZ, 0xc0, !PT ;  /* 0xfffffffc09097812 */ /* 0x000fe200078ec0ff */
[----:B------:R-:W-:Y:S01]  /*0460*/  ULDC UR4, c[0x0][0x154] ;  /* 0x0000550000047ab9 */ /* 0x000fe20000000800 */
[----:B------:R-:W-:-:S03]  /*0470*/  SHF.R.S32.HI R0, RZ, 0x1f, R3 ;  /* 0x0000001fff007819 */ /* 0x000fc60000011403 */
[----:B------:R-:W0:Y:S01]  /*0480*/  F2I.U32.TRUNC.NTZ R11, R11 ;  /* 0x0000000b000b7305 */ /* 0x000e22000020f000 */
[----:B------:R-:W-:Y:S01]  /*0490*/  IMAD.IADD R9, R6, 0x1, -R9 ;  /* 0x0000000106097824 */ /* 0x000fe200078e0a09 */
[----:B------:R-:W-:-:S03]  /*04a0*/  LEA.HI R0, R0, R3, RZ, 0x2 ;  /* 0x0000000300007211 */ /* 0x000fc600078f10ff */
[----:B------:R-:W-:Y:S01]  /*04b0*/  IMAD R10, R10, 0x4, R9 ;  /* 0x000000040a0a7824 */ /* 0x000fe200078e0209 */
[----:B------:R-:W-:Y:S01]  /*04c0*/  VOTEU.ALL UP0, P0 ;  /* 0x00000000003f7886 */ /* 0x000fe20000000000 */
[----:B------:R-:W-:Y:S01]  /*04d0*/  LOP3.LUT R0, R0, 0xfffffffc, RZ, 0xc0, !PT ;  /* 0xfffffffc00007812 */ /* 0x000fe200078ec0ff */
[----:B------:R-:W-:Y:S01]  /*04e0*/  VOTEU.ALL UP1, P0 ;  /* 0x00000000003f7886 */ /* 0x000fe20000020000 */
[C---:B------:R-:W-:Y:S01]  /*04f0*/  IMAD.SHL.U32 R19, R10.reuse, 0x4, RZ ;  /* 0x000000040a137824 */ /* 0x040fe200078e00ff */
[----:B------:R-:W-:Y:S01]  /*0500*/  SHF.R.S32.HI R9, RZ, 0x1f, R10 ;  /* 0x0000001fff097819 */ /* 0x000fe2000001140a */
[----:B------:R-:W5:Y:S01]  /*0510*/  @!UP0 S2UR UR7, SR_CgaCtaId ;  /* 0x00000000000789c3 */ /* 0x000f620000008800 */
[----:B------:R-:W-:Y:S01]  /*0520*/  IMAD.IADD R3, R3, 0x1, -R0 ;  /* 0x0000000103037824 */ /* 0x000fe200078e0a00 */
[----:B------:R-:W-:Y:S01]  /*0530*/  @!UP0 UMOV UR6, 0x400 ;  /* 0x0000040000068882 */ /* 0x000fe20000000000 */
[----:B------:R-:W-:Y:S01]  /*0540*/  LEA.HI R9, R9, R10, RZ, 0x2 ;  /* 0x0000000a09097211 */ /* 0x000fe200078f10ff */
[----:B0-----:R-:W-:Y:S01]  /*0550*/  IMAD.MOV R15, RZ, RZ, -R11 ;  /* 0x000000ffff0f7224 */ /* 0x001fe200078e0a0b */
[----:B------:R-:W-:-:S02]  /*0560*/  LOP3.LUT R19, R10, 0xc, R19, 0x78, !PT ;  /* 0x0000000c0a137812 */ /* 0x000fc400078e7813 */
[----:B------:R-:W-:Y:S01]  /*0570*/  LOP3.LUT R11, R9, 0xfffffffc, RZ, 0xc0, !PT ;  /* 0xfffffffc090b7812 */ /* 0x000fe200078ec0ff */
[----:B--2---:R-:W-:Y:S01]  /*0580*/  IMAD R6, R12, R15, UR8 ;  /* 0x000000080c067e24 */ /* 0x004fe2000f8e020f */
[----:B-1----:R-:W-:Y:S01]  /*0590*/  I2FP.F32.U32 R12, R4 ;  /* 0x00000004000c7245 */ /* 0x002fe20000201000 */
[----:B------:R-:W0:Y:S01]  /*05a0*/  LDC R9, c[0x0][0x148] ;  /* 0x00005200ff097b82 */ /* 0x000e220000000800 */
[----:B------:R-:W-:Y:S01]  /*05b0*/  ISETP.NE.AND P1, PT, R3, 0x3, PT ;  /* 0x000000030300780c */ /* 0x000fe20003f25270 */
[----:B------:R-:W-:Y:S01]  /*05c0*/  IMAD.IADD R11, R10, 0x1, -R11 ;  /* 0x000000010a0b7824 */ /* 0x000fe200078e0a0b */
[----:B---3--:R-:W-:Y:S01]  /*05d0*/  ISETP.EQ.U32.AND P2, PT, R13, 0x1, PT ;  /* 0x000000010d00780c */ /* 0x008fe20003f42070 */
[----:B------:R-:W-:Y:S01]  /*05e0*/  FMUL R12, R12, UR4 ;  /* 0x000000040c0c7c20 */ /* 0x000fe20008400000 */
[----:B------:R-:W-:Y:S01]  /*05f0*/  UMOV UR4, 0x20 ;  /* 0x0000002000047882 */ /* 0x000fe20000000000 */
[----:B------:R-:W-:Y:S01]  /*0600*/  ISETP.EQ.OR P1, PT, R3, RZ, !P1 ;  /* 0x000000ff0300720c */ /* 0x000fe20004f22670 */
[----:B------:R-:W-:-:S04]  /*0610*/  @!UP0 UIADD3 UR4, -UR4, 0x100000, URZ ;  /* 0x0010000004048890 */ /* 0x000fc8000fffe13f */
[----:B------:R-:W-:Y:S02]  /*0620*/  @!UP0 USHF.L.U32 UR5, UR4, 0xb, URZ ;  /* 0x0000000b04058899 */ /* 0x000fe4000800063f */
[----:B------:R-:W-:Y:S01]  /*0630*/  @!UP0 USHF.L.U32 UR4, UR4, 0x1, URZ ;  /* 0x0000000104048899 */ /* 0x000fe2000800063f */
[----:B------:R-:W-:Y:S01]  /*0640*/  ISETP.NE.AND P4, PT, R11, R6, PT ;  /* 0x000000060b00720c */ /* 0x000fe20003f85270 */
[----:B------:R-:W1:Y:S01]  /*0650*/  F2I.U32.TRUNC.NTZ R12, R12 ;  /* 0x0000000c000c7305 */ /* 0x000e62000020f000 */
[----:B------:R-:W-:Y:S01]  /*0660*/  ISETP.EQ.AND P1, PT, R2, RZ, P1 ;  /* 0x000000ff0200720c */ /* 0x000fe20000f22270 */
[----:B-----5:R-:W-:-:S03]  /*0670*/  @!UP0 ULEA UR6, UR7, UR6, 0x18 ;  /* 0x0000000607068291 */ /* 0x020fc6000f8ec03f */
[----:B------:R-:W-:Y:S01]  /*0680*/  SEL R18, RZ, 0x1, !P1 ;  /* 0x00000001ff127807 */ /* 0x000fe20004800000 */
[----:B------:R-:W-:Y:S01]  /*0690*/  VOTEU.ALL UP0, P0 ;  /* 0x00000000003f7886 */ /* 0x000fe20000000000 */
[----:B------:R-:W-:Y:S01]  /*06a0*/  LOP3.LUT P0, RZ, R8, 0x7, RZ, 0xc0, !PT ;  /* 0x0000000708ff7812 */ /* 0x000fe2000780c0ff */
[----:B------:R-:W-:-:S04]  /*06b0*/  VIADD R8, R2, 0xffffffff ;  /* 0xffffffff02087836 */ /* 0x000fc80000000000 */
[----:B------:R-:W-:Y:S02]  /*06c0*/  @P4 SHF.R.S32.HI R0, RZ, 0x1f, R19 ;  /* 0x0000001fff004819 */ /* 0x000fe40000011413 */
[----:B------:R-:W-:Y:S01]  /*06d0*/  ISETP.LT.U32.AND P0, PT, R19, 0x8, !P0 ;  /* 0x000000081300780c */ /* 0x000fe20004701070 */
[----:B-1----:R-:W-:Y:S01]  /*06e0*/  IMAD.MOV R23, RZ, RZ, -R12 ;  /* 0x000000ffff177224 */ /* 0x002fe200078e0a0c */
[----:B------:R-:W-:Y:S01]  /*06f0*/  @P4 LEA.HI R0, R0, R19, RZ, 0x2 ;  /* 0x0000001300004211 */ /* 0x000fe200078f10ff */
[----:B------:R-:W1:Y:S02]  /*0700*/  FENCE.VIEW.ASYNC.S ;  /* 0x00000000000073c6 */ /* 0x000e640000000000 */
[----:B-1----:R1:W2:Y:S01]  /*0710*/  @!UP0 SYNCS.EXCH.64 URZ, [UR6+0x40], UR4 ;  /* 0x00004004063f85b2 */ /* 0x0022a20008000100 */
[----:B------:R-:W-:Y:S01]  /*0720*/  ISETP.GE.U32.AND P6, PT, R8, 0x2, PT ;  /* 0x000000020800780c */ /* 0x000fe20003fc6070 */
[----:B0-----:R-:W-:Y:S01]  /*0730*/  IMAD R11, R9, R23, R4 ;  /* 0x00000017090b7224 */ /* 0x001fe200078e0204 */
[----:B------:R-:W-:-:S02]  /*0740*/  @P4 SHF.R.S32.HI R0, RZ, 0x2, R0 ;  /* 0x00000002ff004819 */ /* 0x000fc40000011400 */
[----:B------:R-:W-:Y:S02]  /*0750*/  SEL R18, R18, 0x2, P6 ;  /* 0x0000000212127807 */ /* 0x000fe40003000000 */
[----:B------:R-:W-:Y:S02]  /*0760*/  @P4 ISETP.NE.AND P5, PT, R0, R11, PT ;  /* 0x0000000b0000420c */ /* 0x000fe40003fa5270 */
[----:B------:R-:W-:Y:S02]  /*0770*/  SEL R11, RZ, 0x1, !P0 ;  /* 0x00000001ff0b7807 */ /* 0x000fe40004000000 */
[----:B------:R-:W-:Y:S02]  /*0780*/  @P4 SEL R22, RZ, 0x1, P5 ;  /* 0x00000001ff164807 */ /* 0x000fe40002800000 */
[----:B------:R-:W-:Y:S02]  /*0790*/  LOP3.LUT R0, R95, 0x7f, RZ, 0xc0, !PT ;  /* 0x0000007f5f007812 */ /* 0x000fe400078ec0ff */
[----:B------:R-:W-:Y:S01]  /*07a0*/  LOP3.LUT R22, R22, R11, RZ, 0xc0, !PT ;  /* 0x0000000b16167212 */ /* 0x000fe200078ec0ff */
[----:B------:R1:W0:Y:S01]  /*07b0*/  @!UP1 SYNCS.EXCH.64 URZ, [UR6+0x48], UR4 ;  /* 0x00004804063f95b2 */ /* 0x0002220008000100 */
[----:B------:R-:W-:Y:S01]  /*07c0*/  NOP ;  /* 0x0000000000007918 */ /* 0x000fe20000000000 */
[----:B-12---:R-:W-:Y:S05]  /*07d0*/  @!P2 BRA `(.L_x_3) ;  /* 0x000000000008a947 */ /* 0x006fea0003800000 */
[----:B0---4-:R-:W-:Y:S01]  /*07e0*/  UCGABAR_ARV ;  /* 0x00000000000079c7 */ /* 0x011fe20008000000 */
[----:B------:R-:W-:Y:S05]  /*07f0*/  BRA `(.L_x_4) ;  /* 0x0000000000047947 */ /* 0x000fea0003800000 */
.L_x_3:
[----:B0---4-:R-:W-:Y:S01]  /*0800*/  NOP ;  /* 0x0000000000007918 */ /* 0x011fe20000000000 */
.L_x_4:
[----:B------:R-:W0:Y:S01]  /*0810*/  LDC R2, c[0x0][0x65c] ;  /* 0x00019700ff027b82 */ /* 0x000e220000000800 */
[----:B------:R-:W-:Y:S02]  /*0820*/  IMAD.U32 R10, RZ, RZ, UR8 ;  /* 0x00000008ff0a7e24 */ /* 0x000fe4000f8e00ff */
[----:B------:R-:W-:Y:S01]  /*0830*/  IMAD.MOV.U32 R11, RZ, RZ, RZ ;  /* 0x000000ffff0b7224 */ /* 0x000fe200078e00ff */
[----:B0-----:R-:W-:-:S04]  /*0840*/  ISETP.NE.AND P1, PT, R2, 0x1, PT ;  /* 0x000000010200780c */ /* 0x001fc80003f25270 */
[----:B------:R-:W-:-:S09]  /*0850*/  P2R R5, PR, RZ, 0x2 ;  /* 0x00000002ff057803 */ /* 0x000fd20000000000 */
[----:B------:R-:W0:Y:S01]  /*0860*/  @P1 LDC R17, c[0x0][0x10] ;  /* 0x00000400ff111b82 */ /* 0x000e220000000800 */
[----:B------:R-:W-:Y:S02]  /*0870*/  @P1 IMAD.MOV.U32 R5, RZ, RZ, RZ ;  /* 0x000000ffff051224 */ /* 0x000fe400078e00ff */
[----:B------:R-:W-:-:S05]  /*0880*/  @P1 IMAD.MOV.U32 R15, RZ, RZ, RZ ;  /* 0x000000ffff0f1224 */ /* 0x000fca00078e00ff */
[----:B------:R-:W1:Y:S01]  /*0890*/  @!P1 LDC R13, c[0x0][0xc] ;  /* 0x00000300ff0d9b82 */ /* 0x000e620000000800 */
[----:B------:R-:W-:Y:S01]  /*08a0*/  ULDC UR4, c[0x0][0xc] ;  /* 0x0000030000047ab9 */ /* 0x000fe20000000800 */
[----:B------:R-:W-:Y:S01]  /*08b0*/  ULDC UR5, c[0x0][0x10] ;  /* 0x0000040000057ab9 */ /* 0x000fe20000000800 */
[----:B------:R-:W-:Y:S01]  /*08c0*/  ULDC UR6, c[0x0][0x14] ;  /* 0x0000050000067ab9 */ /* 0x000fe20000000800 */
[----:B------:R-:W-:-:S04]  /*08d0*/  UIMAD.WIDE.U32 UR4, UR4, UR5, URZ ;  /* 0x00000005040472a5 */ /* 0x000fc8000f8e003f */
[----:B------:R-:W-:Y:S02]  /*08e0*/  UIMAD.WIDE.U32 UR38, UR4, UR6, URZ ;  /* 0x00000006042672a5 */ /* 0x000fe4000f8e003f */
[----:B------:R-:W-:-:S04]  /*08f0*/  UIMAD UR41, UR5, UR6, URZ ;  /* 0x00000006052972a4 */ /* 0x000fc8000f8e023f */
[----:B------:R-:W-:Y:S01]  /*0900*/  UIADD3 UR41, UR39, UR41, URZ ;  /* 0x0000002927297290 */ /* 0x000fe2000fffe03f */
[----:B0-----:R-:W-:-:S04]  /*0910*/  @P1 IMAD.WIDE.U32 R16, R17, UR8, R4 ;  /* 0x0000000811101c25 */ /* 0x001fc8000f8e0004 */
[----:B------:R-:W-:Y:S02]  /*0920*/  @P1 IMAD.IADD R17, R17, 0x1, R15 ;  /* 0x0000000111111824 */ /* 0x000fe400078e020f */
[----:B-1----:R-:W-:-:S04]  /*0930*/  @!P1 IMAD.WIDE.U32 R10, R4, R13, R10 ;  /* 0x0000000d040a9225 */ /* 0x002fc800078e000a */
[----:B------:R-:W-:Y:S02]  /*0940*/  @!P1 IMAD.MOV.U32 R16, RZ, RZ, R10 ;  /* 0x000000ffff109224 */ /* 0x000fe400078e000a */
[----:B------:R-:W-:Y:S01]  /*0950*/  @!P1 IMAD.MOV.U32 R17, RZ, RZ, R11 ;  /* 0x000000ffff119224 */ /* 0x000fe200078e000b */
[----:B------:R-:W-:Y:S06]  /*0960*/  @!P2 BRA `(.L_x_5) ;  /* 0x00000000000ca947 */ /* 0x000fec0003800000 */
[----:B------:R-:W-:Y:S01]  /*0970*/  UCGABAR_WAIT ;  /* 0x0000000000007dc7 */ /* 0x000fe20008000000 */
[----:B------:R-:W-:Y:S01]  /*0980*/  CCTL.IVALL ;  /* 0x00000000ff00798f */ /* 0x000fe20002000000 */
[----:B------:R-:W-:Y:S05]  /*0990*/  BRA `(.L_x_6) ;  /* 0x0000000000047947 */ /* 0x000fea0003800000 */
.L_x_5:
[----:B------:R-:W-:Y:S06]  /*09a0*/  BAR.SYNC.DEFER_BLOCKING 0x0 ;  /* 0x0000000000007b1d */ /* 0x000fec0000010000 */
.L_x_6:
[----:B------:R-:W-:Y:S05]  /*09b0*/  @!P3 BRA `(.L_x_7) ;  /* 0x00000060007cb947 */ /* 0x000fea0003800000 */
[----:B------:R-:W-:-:S13]  /*09c0*/  ISETP.GT.U32.AND P0, PT, R8, 0x1, PT ;  /* 0x000000010800780c */ /* 0x000fda0003f04070 */
[----:B------:R-:W-:Y:S05]  /*09d0*/  @P0 EXIT ;  /* 0x000000000000094d */ /* 0x000fea0003800000 */
[----:B------:R-:W-:Y:S01]  /*09e0*/  ULDC.64 UR4, c[0x0][0x650] ;  /* 0x0001940000047ab9 */ /* 0x000fe20000000a00 */
[----:B------:R-:W-:Y:S01]  /*09f0*/  PRMT R3, RZ, 0x7610, R3 ;  /* 0x00007610ff037816 */ /* 0x000fe20000000003 */
[----:B------:R-:W-:Y:S01]  /*0a00*/  IMAD.MOV.U32 R103, RZ, RZ, -0x1 ;  /* 0xffffffffff677424 */ /* 0x000fe200078e00ff */
[----:B------:R-:W-:Y:S01]  /*0a10*/  ISETP.GE.U32.AND P0, PT, R16, UR4, PT ;  /* 0x0000000410007c0c */ /* 0x000fe2000bf06070 */
[----:B------:R-:W-:Y:S02]  /*0a20*/  IMAD.MOV.U32 R100, RZ, RZ, -0x1 ;  /* 0xffffffffff647424 */ /* 0x000fe400078e00ff */
[----:B------:R-:W-:Y:S01]  /*0a30*/  IMAD.MOV.U32 R101, RZ, RZ, -0x1 ;  /* 0xffffffffff657424 */ /* 0x000fe200078e00ff */
[----:B------:R-:W-:-:S13]  /*0a40*/  ISETP.GE.U32.AND.EX P0, PT, R17, UR5, PT, P0 ;  /* 0x0000000511007c0c */ /* 0x000fda000bf06100 */
[----:B------:R-:W-:Y:S05]  /*0a50*/  @P0 BRA `(.L_x_8) ;  /* 0x0000000400280947 */ /* 0x000fea0003800000 */
[----:B------:R-:W0:Y:S01]  /*0a60*/  LDC.64 R24, c[0x0][0x628] ;  /* 0x00018a00ff187b82 */ /* 0x000e220000000a00 */
[----:B------:R-:W-:Y:S02]  /*0a70*/  IMAD.MOV.U32 R10, RZ, RZ, R16 ;  /* 0x000000ffff0a7224 */ /* 0x000fe400078e0010 */
[----:B------:R-:W-:-:S05]  /*0a80*/  IMAD.MOV.U32 R11, RZ, RZ, R17 ;  /* 0x000000ffff0b7224 */ /* 0x000fca00078e0011 */
[----:B------:R-:W1:Y:S08]  /*0a90*/  LDC R8, c[0x0][0x630] ;  /* 0x00018c00ff087b82 */ /* 0x000e700000000800 */
[----:B------:R-:W2:Y:S01]  /*0aa0*/  LDC.64 R26, c[0x0][0x620] ;  /* 0x00018800ff1a7b82 */ /* 0x000ea20000000a00 */
[----:B0-----:R-:W-:-:S04]  /*0ab0*/  ISETP.NE.U32.AND P0, PT, R24, RZ, PT ;  /* 0x000000ff1800720c */ /* 0x001fc80003f05070 */
[----:B------:R-:W-:-:S13]  /*0ac0*/  ISETP.NE.AND.EX P0, PT, R25, RZ, PT, P0 ;  /* 0x000000ff1900720c */ /* 0x000fda0003f05300 */
[----:B-12---:R-:W-:Y:S05]  /*0ad0*/  @!P0 BRA `(.L_x_9) ;  /* 0x0000000000288947 */ /* 0x006fea0003800000 */
[----:B------:R-:W0:Y:S02]  /*0ae0*/  LDC R3, c[0x0][0x634] ;  /* 0x00018d00ff037b82 */ /* 0x000e240000000800 */
[----:B0-----:R-:W-:-:S05]  /*0af0*/  IADD3 R3, P0, R16, R3, RZ ;  /* 0x0000000310037210 */ /* 0x001fca0007f1e0ff */
[----:B------:R-:W-:-:S04]  /*0b00*/  IMAD.X R21, RZ, RZ, R17, P0 ;  /* 0x000000ffff157224 */ /* 0x000fc800000e0611 */
[----:B------:R-:W-:-:S04]  /*0b10*/  IMAD.WIDE.U32 R10, R21, R24, RZ ;  /* 0x00000018150a7225 */ /* 0x000fc800078e00ff */
[----:B------:R-:W-:-:S04]  /*0b20*/  IMAD.WIDE.U32 R12, P0, R3, R25, R10 ;  /* 0x00000019030c7225 */ /* 0x000fc8000780000a */
[----:B------:R-:W-:-:S04]  /*0b30*/  IMAD.WIDE.U32 R10, R3, R24, RZ ;  /* 0x00000018030a7225 */ /* 0x000fc800078e00ff */
[----:B------:R-:W-:Y:S01]  /*0b40*/  IMAD.X R15, RZ, RZ, RZ, P0 ;  /* 0x000000ffff0f7224 */ /* 0x000fe200000e06ff */
[----:B------:R-:W-:Y:S01]  /*0b50*/  IADD3 RZ, P0, R11, R12, RZ ;  /* 0x0000000c0bff7210 */ /* 0x000fe20007f1e0ff */
[----:B------:R-:W-:-:S04]  /*0b60*/  IMAD.MOV.U32 R14, RZ, RZ, R13 ;  /* 0x000000ffff0e7224 */ /* 0x000fc800078e000d */
[----:B------:R-:W-:-:S08]  /*0b70*/  IMAD.WIDE.U32.X R10, R21, R25, R14, P0 ;  /* 0x00000019150a7225 */ /* 0x000fd000000e040e */
.L_x_9:
[----:B------:R-:W0:Y:S01]  /*0b80*/  LDC.64 R30, c[0x0][0x640] ;  /* 0x00019000ff1e7b82 */ /* 0x000e220000000a00 */
[-CC-:B------:R-:W-:Y:S01]  /*0b90*/  SHF.R.U64 R101, R10, R8.reuse, R11.reuse ;  /* 0x000000080a657219 */ /* 0x180fe2000000120b */
[----:B------:R-:W-:Y:S01]  /*0ba0*/  IMAD R29, R9, R23, R4 ;  /* 0x00000017091d7224 */ /* 0x000fe200078e0204 */
[----:B------:R-:W-:Y:S01]  /*0bb0*/  SHF.R.U32.HI R3, RZ, R8, R11 ;  /* 0x00000008ff037219 */ /* 0x000fe2000001160b */
[----:B------:R-:W-:Y:S01]  /*0bc0*/  IMAD.MOV.U32 R23, RZ, RZ, 0x1 ;  /* 0x00000001ff177424 */ /* 0x000fe200078e00ff */
[----:B------:R-:W-:-:S03]  /*0bd0*/  IADD3 R5, P0, RZ, -R101, RZ ;  /* 0x80000065ff057210 */ /* 0x000fc60007f1e0ff */
[----:B------:R-:W1:Y:S02]  /*0be0*/  LDC R12, c[0x0][0x618] ;  /* 0x00018600ff0c7b82 */ /* 0x000e640000000800 */
[----:B------:R-:W-:Y:S02]  /*0bf0*/  IMAD.X R3, RZ, RZ, ~R3, P0 ;  /* 0x000000ffff037224 */ /* 0x000fe400000e0e03 */
[----:B------:R-:W-:-:S04]  /*0c00*/  IMAD.WIDE.U32 R10, R5, R26, R16 ;  /* 0x0000001a050a7225 */ /* 0x000fc800078e0010 */
[----:B------:R-:W2:Y:S01]  /*0c10*/  LDC R20, c[0x0][0x608] ;  /* 0x00018200ff147b82 */ /* 0x000ea20000000800 */
[----:B------:R-:W-:Y:S02]  /*0c20*/  IMAD R8, R3, R26, RZ ;  /* 0x0000001a03087224 */ /* 0x000fe400078e02ff */
[----:B------:R-:W-:Y:S02]  /*0c30*/  IMAD.MOV.U32 R3, RZ, RZ, -0x1 ;  /* 0xffffffffff037424 */ /* 0x000fe400078e00ff */
[----:B------:R-:W-:-:S03]  /*0c40*/  IMAD R5, R5, R27, R8 ;  /* 0x0000001b05057224 */ /* 0x000fc600078e0208 */
[----:B------:R-:W3:Y:S01]  /*0c50*/  LDC R28, c[0x0][0x658] ;  /* 0x00019600ff1c7b82 */ /* 0x000ee20000000800 */
[----:B------:R-:W-:Y:S01]  /*0c60*/  IMAD.IADD R5, R11, 0x1, R5 ;  /* 0x000000010b057824 */ /* 0x000fe200078e0205 */
[----:B0-----:R-:W-:-:S04]  /*0c70*/  ISETP.NE.U32.AND P0, PT, R30, RZ, PT ;  /* 0x000000ff1e00720c */ /* 0x001fc80003f05070 */
[----:B------:R-:W-:Y:S02]  /*0c80*/  ISETP.NE.AND.EX P0, PT, R31, RZ, PT, P0 ;  /* 0x000000ff1f00720c */ /* 0x000fe40003f05300 */
[----:B------:R-:W0:Y:S01]  /*0c90*/  LDC R24, c[0x0][0x600] ;  /* 0x00018000ff187b82 */ /* 0x000e220000000800 */
[-CC-:B-1----:R-:W-:Y:S02]  /*0ca0*/  SHF.R.U64 R14, R10, R12.reuse, R5.reuse ;  /* 0x0000000c0a0e7219 */ /* 0x182fe40000001205 */
[----:B------:R-:W-:-:S05]  /*0cb0*/  SHF.R.U32.HI R5, RZ, R12, R5 ;  /* 0x0000000cff057219 */ /* 0x000fca0000011605 */
[----:B------:R-:W1:Y:S01]  /*0cc0*/  LDC R15, c[0x0][0x648] ;  /* 0x00019200ff0f7b82 */ /* 0x000e620000000800 */
[-CC-:B--2---:R-:W-:Y:S02]  /*0cd0*/  SHF.R.U64 R27, R14, R20.reuse, R5.reuse ;  /* 0x000000140e1b7219 */ /* 0x184fe40000001205 */
[----:B------:R-:W-:-:S05]  /*0ce0*/  SHF.R.U32.HI R5, RZ, R20, R5 ;  /* 0x00000014ff057219 */ /* 0x000fca0000011605 */
[----:B------:R-:W2:Y:S01]  /*0cf0*/  LDC R21, c[0x0][0x638] ;  /* 0x00018e00ff157b82 */ /* 0x000ea20000000800 */
[-CC-:B---3--:R-:W-:Y:S02]  /*0d00*/  SHF.R.U64 R20, R27, R28.reuse, R5.reuse ;  /* 0x0000001c1b147219 */ /* 0x188fe40000001205 */
[-C--:B------:R-:W-:Y:S02]  /*0d10*/  SHF.L.U32 R3, R3, R28.reuse, RZ ;  /* 0x0000001c03037219 */ /* 0x080fe400000006ff */
[----:B------:R-:W-:Y:S01]  /*0d20*/  SHF.R.U32.HI R5, RZ, R28, R5 ;  /* 0x0000001cff057219 */ /* 0x000fe20000011605 */
[----:B------:R-:W-:Y:S01]  /*0d30*/  IMAD.MOV.U32 R4, RZ, RZ, R20 ;  /* 0x000000ffff047224 */ /* 0x000fe200078e0014 */
[----:B------:R-:W-:Y:S01]  /*0d40*/  LOP3.LUT R12, RZ, R3, RZ, 0x33, !PT ;  /* 0x00000003ff0c7212 */ /* 0x000fe200078e33ff */
[----:B------:R-:W3:Y:S01]  /*0d50*/  LDC R25, c[0x0][0x610] ;  /* 0x00018400ff197b82 */ /* 0x000ee20000000800 */
[----:B------:R-:W-:Y:S05]  /*0d60*/  @!P0 BRA `(.L_x_10) ;  /* 0x0000000000288947 */ /* 0x000fea0003800000 */
[----:B------:R-:W4:Y:S02]  /*0d70*/  LDC R3, c[0x0][0x64c] ;  /* 0x00019300ff037b82 */ /* 0x000f240000000800 */
[----:B----4-:R-:W-:-:S05]  /*0d80*/  IADD3 R3, P0, R20, R3, RZ ;  /* 0x0000000314037210 */ /* 0x010fca0007f1e0ff */
        /* <DEDUP_REMOVED lines=8> */
.L_x_10:
[----:B-1----:R-:W-:Y:S01]  /*0e10*/  SHF.R.U64 R4, R4, R15, R5 ;  /* 0x0000000f04047219 */ /* 0x002fe20000001205 */
[----:B0-----:R-:W-:Y:S01]  /*0e20*/  VIADD R5, R24, 0xffffffff ;  /* 0xffffffff18057836 */ /* 0x001fe20000000000 */
[----:B------:R-:W-:Y:S02]  /*0e30*/  SHF.L.U32 R3, R23, R28, RZ ;  /* 0x0000001c17037219 */ /* 0x000fe400000006ff */
[----:B------:R-:W-:Y:S01]  /*0e40*/  LOP3.LUT R12, R27, R12, RZ, 0xc0, !PT ;  /* 0x0000000c1b0c7212 */ /* 0x000fe200078ec0ff */
[----:B------:R-:W-:Y:S01]  /*0e50*/  IMAD.MOV R8, RZ, RZ, -R4 ;  /* 0x000000ffff087224 */ /* 0x000fe200078e0a04 */
[----:B------:R-:W-:Y:S02]  /*0e60*/  SEL R6, R6, R29, !P1 ;  /* 0x0000001d06067207 */ /* 0x000fe40004800000 */
[----:B------:R-:W-:Y:S01]  /*0e70*/  LOP3.LUT R5, R14, R5, RZ, 0xc0, !PT ;  /* 0x000000050e057212 */ /* 0x000fe200078ec0ff */
[----:B------:R-:W-:Y:S02]  /*0e80*/  IMAD R9, R3, R4, R12 ;  /* 0x0000000403097224 */ /* 0x000fe400078e020c */
[----:B--2---:R-:W-:-:S02]  /*0e90*/  IMAD R3, R8, R21, R20 ;  /* 0x0000001508037224 */ /* 0x004fc400078e0214 */
[----:B---3--:R-:W-:Y:S02]  /*0ea0*/  IMAD R6, R9, R25, R6 ;  /* 0x0000001909067224 */ /* 0x008fe400078e0206 */
[----:B------:R-:W-:Y:S02]  /*0eb0*/  IMAD R103, R3, R24, R5 ;  /* 0x0000001803677224 */ /* 0x000fe400078e0205 */
[----:B------:R-:W-:-:S03]  /*0ec0*/  IMAD.MOV.U32 R4, RZ, RZ, 0x1 ;  /* 0x00000001ff047424 */ /* 0x000fc600078e00ff */
[----:B------:R-:W-:Y:S02]  /*0ed0*/  SEL R100, R103, R6, !P1 ;  /* 0x0000000667647207 */ /* 0x000fe40004800000 */
[----:B------:R-:W-:Y:S02]  /*0ee0*/  PRMT R3, R4, 0x7610, R3 ;  /* 0x0000761004037816 */ /* 0x000fe40000000003 */
[----:B------:R-:W-:-:S07]  /*0ef0*/  SEL R103, R6, R103, !P1 ;  /* 0x0000006706677207 */ /* 0x000fce0004800000 */
.L_x_8:
[----:B------:R-:W-:-:S08]  /*0f00*/  NOP ;  /* 0x0000000000007918 */ /* 0x000fd00000000000 */
[----:B------:R-:W0:Y:S02]  /*0f10*/  USETMAXREG.TRY_ALLOC.CTAPOOL UP0, 0xe8 ;  /* 0x000000e8000079c8 */ /* 0x000e240008000600 */
[----:B0-----:R-:W-:-:S13]  /*0f20*/  PLOP3.LUT P0, PT, PT, PT, UP0, 0x80, 0x0 ;  /* 0x000000000000781c */ /* 0x001fda0003f0f008 */
[----:B------:R-:W-:Y:S05]  /*0f30*/  @!P0 BRA `(.L_x_8) ;  /* 0xfffffffc00f08947 */ /* 0x000fea000383ffff */
[----:B------:R-:W-:Y:S01]  /*0f40*/  ULDC.64 UR4, c[0x0][0x598] ;  /* 0x0001660000047ab9 */ /* 0x000fe20000000a00 */
[----:B------:R-:W-:Y:S01]  /*0f50*/  ULDC.64 UR36, c[0x0][0x208] ;  /* 0x0000820000247ab9 */ /* 0x000fe20000000a00 */
[----:B------:R-:W-:-:S04]  /*0f60*/  ISETP.NE.U32.AND P0, PT, RZ, UR4, PT ;  /* 0x00000004ff007c0c */ /* 0x000fc8000bf05070 */
[----:B------:R-:W-:-:S13]  /*0f70*/  ISETP.NE.AND.EX P0, PT, RZ, UR5, PT, P0 ;  /* 0x00000005ff007c0c */ /* 0x000fda000bf05300 */
[----:B------:R-:W-:Y:S05]  /*0f80*/  @!P0 BRA `(.L_x_11) ;  /* 0x00000000001c8947 */ /* 0x000fea0003800000 */
[----:B------:R-:W0:Y:S02]  /*0f90*/  LDC.64 R4, c[0x0][0x598] ;  /* 0x00016600ff047b82 */ /* 0x000e240000000a00 */
[----:B0-----:R-:W2:Y:S02]  /*0fa0*/  LDG.E.64 R4, desc[UR36][R4.64] ;  /* 0x0000002404047981 */ /* 0x001ea4000c1e1b00 */
[----:B--2---:R-:W-:-:S04]  /*0fb0*/  ISETP.NE.U32.AND P0, PT, R4, RZ, PT ;  /* 0x000000ff0400720c */ /* 0x004fc80003f05070 */
[----:B------:R-:W-:-:S13]  /*0fc0*/  ISETP.NE.AND.EX P0, PT, R5, RZ, PT, P0 ;  /* 0x000000ff0500720c */ /* 0x000fda0003f05300 */
[----:B------:R-:W-:Y:S05]  /*0fd0*/  @!P0 BRA `(.L_x_11) ;  /* 0x0000000000088947 */ /* 0x000fea0003800000 */
[----:B------:R0:W5:Y:S01]  /*0fe0*/  LD.E R23, desc[UR36][R4.64] ;  /* 0x0000002404177980 */ /* 0x000162000c101900 */
[----:B------:R-:W-:Y:S05]  /*0ff0*/  BRA `(.L_x_12) ;  /* 0x0000000000247947 */ /* 0x000fea0003800000 */
.L_x_11:
[----:B------:R-:W-:Y:S02]  /*1000*/  ULDC.64 UR4, c[0x0][0x588] ;  /* 0x0001620000047ab9 */ /* 0x000fe40000000a00 */
[----:B------:R-:W-:-:S04]  /*1010*/  ISETP.NE.U32.AND P0, PT, RZ, UR4, PT ;  /* 0x00000004ff007c0c */ /* 0x000fc8000bf05070 */
[----:B------:R-:W-:-:S13]  /*1020*/  ISETP.NE.AND.EX P0, PT, RZ, UR5, PT, P0 ;  /* 0x00000005ff007c0c */ /* 0x000fda000bf05300 */
[----:B------:R-:W-:Y:S05]  /*1030*/  @!P0 BRA `(.L_x_13) ;  /* 0x00000000000c8947 */ /* 0x000fea0003800000 */
[----:B------:R-:W0:Y:S02]  /*1040*/  LDC.64 R4, c[0x0][0x588] ;  /* 0x00016200ff047b82 */ /* 0x000e240000000a00 */
[----:B0-----:R1:W5:Y:S01]  /*1050*/  LDG.E R23, desc[UR36][R4.64] ;  /* 0x0000002404177981 */ /* 0x001362000c1e1900 */
[----:B------:R-:W-:Y:S05]  /*1060*/  BRA `(.L_x_12) ;  /* 0x0000000000087947 */ /* 0x000fea0003800000 */
.L_x_13:
[----:B------:R-:W-:Y:S02]  /*1070*/  ULDC UR4, c[0x0][0x580] ;  /* 0x0001600000047ab9 */ /* 0x000fe40000000800 */
[----:B------:R-:W-:-:S07]  /*1080*/  IMAD.U32 R23, RZ, RZ, UR4 ;  /* 0x00000004ff177e24 */ /* 0x000fce000f8e00ff */
.L_x_12:
[----:B------:R-:W-:Y:S02]  /*1090*/  ULDC.64 UR4, c[0x0][0x5a0] ;  /* 0x0001680000047ab9 */ /* 0x000fe40000000a00 */
[----:B------:R-:W-:-:S04]  /*10a0*/  ISETP.NE.U32.AND P0, PT, RZ, UR4, PT ;  /* 0x00000004ff007c0c */ /* 0x000fc8000bf05070 */
[----:B------:R-:W-:-:S13]  /*10b0*/  ISETP.NE.AND.EX P0, PT, RZ, UR5, PT, P0 ;  /* 0x00000005ff007c0c */ /* 0x000fda000bf05300 */
[----:B------:R-:W-:Y:S05]  /*10c0*/  @!P0 BRA `(.L_x_14) ;  /* 0x00000000001c8947 */ /* 0x000fea0003800000 */
[----:B01----:R-:W0:Y:S02]  /*10d0*/  LDC.64 R4, c[0x0][0x5a0] ;  /* 0x00016800ff047b82 */ /* 0x003e240000000a00 */
[----:B0-----:R-:W2:Y:S02]  /*10e0*/  LDG.E.64 R4, desc[UR36][R4.64] ;  /* 0x0000002404047981 */ /* 0x001ea4000c1e1b00 */
[----:B--2---:R-:W-:-:S04]  /*10f0*/  ISETP.NE.U32.AND P0, PT, R4, RZ, PT ;  /* 0x000000ff0400720c */ /* 0x004fc80003f05070 */
[----:B------:R-:W-:-:S13]  /*1100*/  ISETP.NE.AND.EX P0, PT, R5, RZ, PT, P0 ;  /* 0x000000ff0500720c */ /* 0x000fda0003f05300 */
[----:B------:R-:W-:Y:S05]  /*1110*/  @!P0 BRA `(.L_x_14) ;  /* 0x0000000000088947 */ /* 0x000fea0003800000 */
[----:B------:R0:W5:Y:S01]  /*1120*/  LD.E R90, desc[UR36][R4.64] ;  /* 0x00000024045a7980 */ /* 0x000162000c101900 */
[----:B------:R-:W-:Y:S05]  /*1130*/  BRA `(.L_x_15) ;  /* 0x0000000000247947 */ /* 0x000fea0003800000 */
.L_x_14:
[----:B------:R-:W-:Y:S02]  /*1140*/  ULDC.64 UR4, c[0x0][0x590] ;  /* 0x0001640000047ab9 */ /* 0x000fe40000000a00 */
[----:B------:R-:W-:-:S04]  /*1150*/  ISETP.NE.U32.AND P0, PT, RZ, UR4, PT ;  /* 0x00000004ff007c0c */ /* 0x000fc8000bf05070 */
[----:B------:R-:W-:-:S13]  /*1160*/  ISETP.NE.AND.EX P0, PT, RZ, UR5, PT, P0 ;  /* 0x00000005ff007c0c */ /* 0x000fda000bf05300 */
[----:B------:R-:W-:Y:S05]  /*1170*/  @!P0 BRA `(.L_x_16) ;  /* 0x00000000000c8947 */ /* 0x000fea0003800000 */
[----:B------:R-:W2:Y:S02]  /*1180*/  LDC.64 R90, c[0x0][0x590] ;  /* 0x00016400ff5a7b82 */ /* 0x000ea40000000a00 */
[----:B--2---:R2:W5:Y:S01]  /*1190*/  LDG.E R90, desc[UR36][R90.64] ;  /* 0x000000245a5a7981 */ /* 0x004562000c1e1900 */
[----:B------:R-:W-:Y:S05]  /*11a0*/  BRA `(.L_x_15) ;  /* 0x0000000000087947 */ /* 0x000fea0003800000 */
.L_x_16:
[----:B------:R-:W-:Y:S02]  /*11b0*/  ULDC UR4, c[0x0][0x584] ;  /* 0x0001610000047ab9 */ /* 0x000fe40000000800 */
[----:B------:R-:W-:-:S07]  /*11c0*/  IMAD.U32 R90, RZ, RZ, UR4 ;  /* 0x00000004ff5a7e24 */ /* 0x000fce000f8e00ff */
.L_x_15:
[----:B------:R-:W-:-:S13]  /*11d0*/  LOP3.LUT P0, RZ, R3, 0xff, RZ, 0xc0, !PT ;  /* 0x000000ff03ff7812 */ /* 0x000fda000780c0ff */
[----:B------:R-:W-:Y:S05]  /*11e0*/  @!P0 EXIT ;  /* 0x000000000000894d */ /* 0x000fea0003800000 */
[----:B------:R-:W3:Y:S01]  /*11f0*/  LDC R93, c[0x0][0x658] ;  /* 0x00019600ff5d7b82 */ /* 0x000ee20000000800 */
[----:B------:R-:W-:Y:S01]  /*1200*/  LOP3.LUT R7, R7, 0x1, RZ, 0xc0, !PT ;  /* 0x0000000107077812 */ /* 0x000fe200078ec0ff */
[----:B------:R-:W-:Y:S01]  /*1210*/  ULDC.64 UR6, c[0x0][0x288] ;  /* 0x0000a20000067ab9 */ /* 0x000fe20000000a00 */
[----:B------:R-:W-:Y:S01]  /*1220*/  SHF.R.U32.HI R3, RZ, 0x2, R95 ;  /* 0x00000002ff037819 */ /* 0x000fe2000001165f */
[----:B------:R-:W-:Y:S01]  /*1230*/  UIADD3 UR4, UR7, 0x3f, URZ ;  /* 0x0000003f07047890 */ /* 0x000fe2000fffe03f */
[----:B------:R-:W-:Y:S01]  /*1240*/  SHF.R.U32.HI R0, RZ, 0x1, R0 ;  /* 0x00000001ff007819 */ /* 0x000fe20000011600 */
[----:B------:R-:W-:Y:S01]  /*1250*/  IMAD.SHL.U32 R88, R7, 0x40, RZ ;  /* 0x0000004007587824 */ /* 0x000fe200078e00ff */
[----:B------:R-:W-:Y:S01]  /*1260*/  LOP3.LUT R3, R3, 0x7, RZ, 0xc0, !PT ;  /* 0x0000000703037812 */ /* 0x000fe200078ec0ff */
[----:B------:R-:W4:Y:S01]  /*1270*/  LDC.64 R8, c[0x0][0x5c8] ;  /* 0x00017200ff087b82 */ /* 0x000f220000000a00 */
[----:B------:R-:W-:Y:S01]  /*1280*/  USHF.R.S32.HI UR5, URZ, 0x1f, UR4 ;  /* 0x0000001f3f057899 */ /* 0x000fe20008011404 */
[----:B------:R-:W-:Y:S01]  /*1290*/  LOP3.LUT R0, R0, 0x30, RZ, 0xc0, !PT ;  /* 0x0000003000007812 */ /* 0x000fe200078ec0ff */
[----:B------:R-:W-:Y:S01]  /*12a0*/  IMAD.MOV.U32 R6, RZ, RZ, 0x1 ;  /* 0x00000001ff067424 */ /* 0x000fe200078e00ff */
[--C-:B------:R-:W-:Y:S01]  /*12b0*/  LOP3.LUT R88, R88, 0x40, R3.reuse, 0xe2, !PT ;  /* 0x0000004058587812 */ /* 0x100fe200078ee203 */
[----:B------:R-:W-:Y:S01]  /*12c0*/  ULEA.HI UR5, UR5, UR4, URZ, 0x6 ;  /* 0x0000000405057291 */ /* 0x000fe2000f8f303f */
[-C--:B01----:R-:W-:Y:S01]  /*12d0*/  IADD3 R4, RZ, -R0.reuse, -R3 ;  /* 0x80000000ff047210 */ /* 0x083fe20007ffe803 */
[----:B------:R-:W-:Y:S01]  /*12e0*/  IMAD.U32 R5, RZ, RZ, UR6 ;  /* 0x00000006ff057e24 */ /* 0x000fe2000f8e00ff */
[----:B------:R-:W0:Y:S01]  /*12f0*/  LDC R97, c[0x0][0x600] ;  /* 0x00018000ff617b82 */ /* 0x000e220000000800 */
[----:B------:R-:W-:Y:S01]  /*1300*/  LOP3.LUT R88, R88, R0, RZ, 0xfc, !PT ;  /* 0x0000000058587212 */ /* 0x000fe200078efcff */
[----:B------:R-:W-:Y:S01]  /*1310*/  IMAD.MOV.U32 R0, RZ, RZ, -0x1 ;  /* 0xffffffffff007424 */ /* 0x000fe200078e00ff */
[----:B------:R-:W-:Y:S01]  /*1320*/  USHF.R.S32.HI UR43, URZ, 0x6, UR5 ;  /* 0x000000063f2b7899 */ /* 0x000fe20008011405 */
[----:B------:R-:W-:Y:S01]  /*1330*/  LOP3.LUT R94, R95, 0x3, RZ, 0xc0, !PT ;  /* 0x000000035f5e7812 */ /* 0x000fe200078ec0ff */
[----:B------:R-:W-:Y:S01]  /*1340*/  IMAD R4, R7, -0x40, R4 ;  /* 0xffffffc007047824 */ /* 0x000fe200078e0204 */
[C---:B------:R-:W-:Y:S01]  /*1350*/  LOP3.LUT R96, R95.reuse, 0x80, RZ, 0xc0, !PT ;  /* 0x000000805f607812 */ /* 0x040fe200078ec0ff */
[----:B------:R-:W-:Y:S01]  /*1360*/  UISETP.LT.AND UP0, UPT, UR43, 0x1, UPT ;  /* 0x000000012b00788c */ /* 0x000fe2000bf01270 */
[-C--:B---3--:R-:W-:Y:S01]  /*1370*/  SHF.L.U32 R0, R0, R93.reuse, RZ ;  /* 0x0000005d00007219 */ /* 0x088fe200000006ff */
[----:B------:R-:W-:Y:S01]  /*1380*/  ULDC UR4, c[0x0][0x284] ;  /* 0x0000a10000047ab9 */ /* 0x000fe20000000800 */
[----:B------:R-:W-:Y:S01]  /*1390*/  IMAD R94, R94, -0x2, R5 ;  /* 0xfffffffe5e5e7824 */ /* 0x000fe200078e0205 */
[----:B------:R-:W-:Y:S01]  /*13a0*/  USEL UR44, UR43, 0x1, UP0 ;  /* 0x000000012b2c7887 */ /* 0x000fe20008000000 */
[----:B------:R-:W-:Y:S01]  /*13b0*/  SHF.L.U32 R93, R6, R93, RZ ;  /* 0x0000005d065d7219 */ /* 0x000fe200000006ff */
[----:B------:R-:W-:Y:S01]  /*13c0*/  IMAD.SHL.U32 R95, R95, 0x2, RZ ;  /* 0x000000025f5f7824 */ /* 0x000fe200078e00ff */
[----:B------:R-:W-:Y:S01]  /*13d0*/  LOP3.LUT R102, R18, 0x1, RZ, 0xfc, !PT ;  /* 0x0000000112667812 */ /* 0x000fe200078efcff */
[----:B------:R-:W-:Y:S01]  /*13e0*/  VIADD R99, R4, UR4 ;  /* 0x0000000404637c36 */ /* 0x000fe20008000000 */
[C---:B----4-:R-:W-:Y:S01]  /*13f0*/  SHF.L.U64.HI R92, R8.reuse, 0x3, R9 ;  /* 0x00000003085c7819 */ /* 0x050fe20000010209 */
[----:B--2---:R-:W-:Y:S01]  /*1400*/  IMAD.SHL.U32 R91, R8, 0x8, RZ ;  /* 0x00000008085b7824 */ /* 0x004fe200078e00ff */
[----:B------:R-:W-:Y:S01]  /*1410*/  SHF.R.U32.HI R96, RZ, 0x7, R96 ;  /* 0x00000007ff607819 */ /* 0x000fe20000011660 */
[----:B------:R-:W-:Y:S01]  /*1420*/  IMAD.MOV.U32 R89, RZ, RZ, RZ ;  /* 0x000000ffff597224 */ /* 0x000fe200078e00ff */
[----:B------:R-:W-:Y:S01]  /*1430*/  LOP3.LUT R98, RZ, R0, RZ, 0x33, !PT ;  /* 0x00000000ff627212 */ /* 0x000fe200078e33ff */
[----:B------:R-:W-:Y:S01]  /*1440*/  UIADD3 UR44, UR43, -UR44, URZ ;  /* 0x8000002c2b2c7290 */ /* 0x000fe2000fffe03f */
[----:B------:R-:W-:Y:S01]  /*1450*/  UMOV UR40, URZ ;  /* 0x0000003f00287c82 */ /* 0x000fe20008000000 */
[----:B0-----:R-:W-:Y:S01]  /*1460*/  VIADD R97, R97, 0xffffffff ;  /* 0xffffffff61617836 */ /* 0x001fe20000000000 */
[----:B------:R-:W-:-:S09]  /*1470*/  UMOV UR42, URZ ;  /* 0x0000003f002a7c82 */ /* 0x000fd20008000000 */
.L_x_162:
[----:B0-----:R-:W0:Y:S01]  /*1480*/  SHFL.IDX PT, R0, R96, RZ, 0x1f ;  /* 0x00001fff60007589 */ /* 0x001e2200000e0000 */
[----:B-1----:R-:W1:Y:S01]  /*1490*/  S2UR UR7, SR_CgaCtaId ;  /* 0x00000000000779c3 */ /* 0x002e620000008800 */
[----:B------:R-:W-:Y:S01]  /*14a0*/  UMOV UR6, 0x400 ;  /* 0x0000040000067882 */ /* 0x000fe20000000000 */
[----:B0-----:R-:W-:Y:S01]  /*14b0*/  R2UR UR4, R0 ;  /* 0x00000000000472ca */ /* 0x001fe200000e0000 */
[----:B-1----:R-:W-:-:S12]  /*14c0*/  ULEA UR6, UR7, UR6, 0x18 ;  /* 0x0000000607067291 */ /* 0x002fd8000f8ec03f */
[----:B------:R-:W-:-:S04]  /*14d0*/  ULEA.HI UR5, UR4, UR4, URZ, 0x1 ;  /* 0x0000000404057291 */ /* 0x000fc8000f8f083f */
[----:B------:R-:W-:-:S04]  /*14e0*/  ULOP3.LUT UR5, UR5, 0x7fffe, URZ, 0xc0, !UPT ;  /* 0x0007fffe05057892 */ /* 0x000fc8000f8ec03f */
[----:B------:R-:W-:-:S03]  /*14f0*/  UIADD3 UR5, UR4, -UR5, URZ ;  /* 0x8000000504057290 */ /* 0x000fc6000fffe03f */
[----:B------:R-:W-:Y:S01]  /*1500*/  ULDC UR4, c[0x0][0x28c] ;  /* 0x0000a30000047ab9 */ /* 0x000fe20000000800 */
[----:B------:R-:W-:Y:S01]  /*1510*/  ULEA UR5, UR5, UR6, 0xd ;  /* 0x0000000605057291 */ /* 0x000fe2000f8e683f */
[----:B------:R-:W-:-:S03]  /*1520*/  ISETP.LT.AND P0, PT, RZ, UR4, PT ;  /* 0x00000004ff007c0c */ /* 0x000fc6000bf01270 */
[----:B------:R-:W-:-:S04]  /*1530*/  UIADD3 UR5, UR5, 0x100, URZ ;  /* 0x0000010005057890 */ /* 0x000fc8000fffe03f */
[----:B------:R-:W-:-:S04]  /*1540*/  USHF.R.U32.HI UR5, URZ, 0x4, UR5 ;  /* 0x000000043f057899 */ /* 0x000fc80008011605 */
[----:B------:R-:W-:-:S04]  /*1550*/  ULOP3.LUT UR5, UR5, 0x3fff, URZ, 0xc0, !UPT ;  /* 0x00003fff05057892 */ /* 0x000fc8000f8ec03f */
[----:B------:R-:W-:Y:S01]  /*1560*/  ULOP3.LUT UR45, UR5, 0x10000, URZ, 0xfc, !UPT ;  /* 0x00010000052d7892 */ /* 0x000fe2000f8efc3f */
[----:B---345:R-:W-:Y:S11]  /*1570*/  @P0 BRA `(.L_x_17) ;  /* 0x0000000000400947 */ /* 0x038ff60003800000 */
[----:B------:R-:W-:Y:S01]  /*1580*/  MOV R0, 0x0 ;  /* 0x0000000000007802 */ /* 0x000fe20000000f00 */
[----:B------:R-:W-:Y:S01]  /*1590*/  ULDC.64 UR4, c[0x4][0x68] ;  /* 0x01001a0000047ab9 */ /* 0x000fe20000000a00 */
[----:B------:R-:W-:Y:S01]  /*15a0*/  ULDC.64 UR6, c[0x4][0x8] ;  /* 0x0100020000067ab9 */ /* 0x000fe20000000a00 */
[----:B------:R-:W-:Y:S01]  /*15b0*/  IMAD.U32 R4, RZ, RZ, UR4 ;  /* 0x00000004ff047e24 */ /* 0x000fe2000f8e00ff */
[----:B------:R0:W1:Y:S01]  /*15c0*/  LDC.64 R14, c[0x4][R0] ;  /* 0x01000000000e7b82 */ /* 0x0000620000000a00 */
[----:B------:R-:W-:Y:S01]  /*15d0*/  IMAD.U32 R5, RZ, RZ, UR5 ;  /* 0x00000005ff057e24 */ /* 0x000fe2000f8e00ff */
[----:B------:R-:W-:Y:S01]  /*15e0*/  ULDC.64 UR4, c[0x4][0x70] ;  /* 0x01001c0000047ab9 */ /* 0x000fe20000000a00 */
[----:B------:R-:W-:Y:S02]  /*15f0*/  IMAD.U32 R10, RZ, RZ, UR6 ;  /* 0x00000006ff0a7e24 */ /* 0x000fe4000f8e00ff */
[----:B------:R-:W-:Y:S02]  /*1600*/  IMAD.U32 R6, RZ, RZ, UR4 ;  /* 0x00000004ff067e24 */ /* 0x000fe4000f8e00ff */
[----:B------:R-:W-:-:S02]  /*1610*/  IMAD.U32 R7, RZ, RZ, UR5 ;  /* 0x00000005ff077e24 */ /* 0x000fc4000f8e00ff */
[----:B------:R-:W-:Y:S02]  /*1620*/  IMAD.U32 R11, RZ, RZ, UR7 ;  /* 0x00000007ff0b7e24 */ /* 0x000fe4000f8e00ff */
[----:B------:R-:W-:Y:S02]  /*1630*/  IMAD.MOV.U32 R8, RZ, RZ, 0x1e1 ;  /* 0x000001e1ff087424 */ /* 0x000fe400078e00ff */
[----:B------:R-:W-:Y:S02]  /*1640*/  IMAD.MOV.U32 R12, RZ, RZ, 0x1 ;  /* 0x00000001ff0c7424 */ /* 0x000fe400078e00ff */
[----:B0-----:R-:W-:-:S07]  /*1650*/  IMAD.MOV.U32 R13, RZ, RZ, RZ ;  /* 0x000000ffff0d7224 */ /* 0x001fce00078e00ff */
[----:B------:R-:W-:-:S07]  /*1660*/  LEPC R20, `(.L_x_17) ;  /* 0x000000001014794e */ /* 0x000fce0000000000 */
[----:B-1---5:R-:W-:Y:S05]  /*1670*/  CALL.ABS.NOINC R14 ;  /* 0x000000000e007343 */ /* 0x022fea0003c00000 */
.L_x_17:
[----:B------:R-:W-:-:S13]  /*1680*/  ISETP.NE.AND P0, PT, R102, 0x3, PT ;  /* 0x000000036600780c */ /* 0x000fda0003f05270 */
[----:B------:R-:W-:Y:S05]  /*1690*/  @!P0 BRA `(.L_x_18) ;  /* 0x0000000000048947 */ /* 0x000fea0003800000 */
[----:B------:R-:W-:Y:S01]  /*16a0*/  BPT.TRAP 0x1 ;  /* 0x000000040000795c */ /* 0x000fe20000300000 */
.L_x_18:
[----:B------:R-:W0:Y:S01]  /*16b0*/  S2UR UR5, SR_CgaCtaId ;  /* 0x00000000000579c3 */ /* 0x000e220000008800 */
[----:B------:R-:W-:Y:S01]  /*16c0*/  UMOV UR4, 0x400 ;  /* 0x0000040000047882 */ /* 0x000fe20000000000 */
[----:B------:R-:W-:Y:S02]  /*16d0*/  IMAD.U32 R0, RZ, RZ, UR40 ;  /* 0x00000028ff007e24 */ /* 0x000fe4000f8e00ff */
[----:B------:R-:W-:-:S03]  /*16e0*/  IMAD.U32 R3, RZ, RZ, UR42 ;  /* 0x0000002aff037e24 */ /* 0x000fc6000f8e00ff */
[----:B------:R-:W-:Y:S01]  /*16f0*/  SHF.L.U32 R0, R0, 0x1f, RZ ;  /* 0x0000001f00007819 */ /* 0x000fe200000006ff */
[----:B0-----:R-:W-:-:S06]  /*1700*/  ULEA UR4, UR5, UR4, 0x18 ;  /* 0x0000000405047291 */ /* 0x001fcc000f8ec03f */
[----:B------:R-:W-:-:S04]  /*1710*/  IMAD.U32 R6, RZ, RZ, UR4 ;  /* 0x00000004ff067e24 */ /* 0x000fc8000f8e00ff */
[----:B------:R-:W-:-:S04]  /*1720*/  IMAD R3, R3, 0x8, R6 ;  /* 0x0000000803037824 */ /* 0x000fc800078e0206 */
[----:B------:R0:W1:Y:S01]  /*1730*/  SYNCS.PHASECHK.TRANS64.TRYWAIT P1, [R3+URZ], R0 ;  /* 0x00000000030075a7 */ /* 0x000062000802017f */
[----:B------:R-:W-:Y:S05]  /*1740*/  @!P0 BRA `(.L_x_19) ;  /* 0x0000000000048947 */ /* 0x000fea0003800000 */
[----:B------:R-:W-:Y:S01]  /*1750*/  BPT.TRAP 0x1 ;  /* 0x000000040000795c */ /* 0x000fe20000300000 */
.L_x_19:
[----:B------:R-:W-:-:S05]  /*1760*/  IMAD.U32 R4, RZ, RZ, UR44 ;  /* 0x0000002cff047e24 */ /* 0x000fca000f8e00ff */
[----:B------:R-:W-:Y:S01]  /*1770*/  ISETP.GE.AND P2, PT, R4, 0x1, PT ;  /* 0x000000010400780c */ /* 0x000fe20003f46270 */
[----:B-1----:R-:W-:-:S12]  /*1780*/  @P1 BRA `(.L_x_20) ;  /* 0x0000000000081947 */ /* 0x002fd80003800000 */
[----:B------:R-:W1:Y:S02]  /*1790*/  SYNCS.PHASECHK.TRANS64.TRYWAIT P1, [R3+URZ], R0 ;  /* 0x00000000030075a7 */ /* 0x000e64000802017f */
[----:B-1----:R-:W-:Y:S05]  /*17a0*/  @!P1 BRA `(.L_x_21) ;  /* 0x0000006800a89947 */ /* 0x002fea0003800000 */
.L_x_20:
[----:B------:R-:W-:Y:S05]  /*17b0*/  WARPSYNC.ALL ;  /* 0x0000000000007948 */ /* 0x000fea0003800000 */
[----:B------:R-:W-:Y:S01]  /*17c0*/  R2UR UR4, R6 ;  /* 0x00000000060472ca */ /* 0x000fe200000e0000 */
[----:B------:R-:W-:Y:S01]  /*17d0*/  ULEA UR5, UR42, UR45, 0xb ;  /* 0x0000002d2a057291 */ /* 0x000fe2000f8e583f */
[----:B------:R-:W-:Y:S01]  /*17e0*/  WARPGROUP.ARRIVE ;  /* 0x00000000000079c5 */ /* 0x000fe20000000000 */
[----:B------:R-:W-:Y:S01]  /*17f0*/  UMOV UR9, 0x40000040 ;  /* 0x4000004000097882 */ /* 0x000fe20000000000 */
[----:B------:R-:W-:-:S04]  /*1800*/  UMOV UR11, 0x40000040 ;  /* 0x40000040000b7882 */ /* 0x000fc80000000000 */
[----:B------:R-:W-:-:S05]  /*1810*/  UMOV UR8, UR5 ;  /* 0x0000000500087c82 */ /* 0x000fca0008000000 */
[----:B------:R-:W-:-:S04]  /*1820*/  UIADD3 UR4, UR4, 0x18100, URZ ;  /* 0x0001810004047890 */ /* 0x000fc8000fffe03f */
[----:B------:R-:W-:-:S04]  /*1830*/  USHF.R.U32.HI UR4, URZ, 0x4, UR4 ;  /* 0x000000043f047899 */ /* 0x000fc80008011604 */
[----:B------:R-:W-:-:S04]  /*1840*/  ULOP3.LUT UR4, UR4, 0x3fff, URZ, 0xc0, !UPT ;  /* 0x00003fff04047892 */ /* 0x000fc8000f8ec03f */
[----:B------:R-:W-:-:S04]  /*1850*/  ULOP3.LUT UR4, UR4, 0x10000, URZ, 0xfc, !UPT ;  /* 0x0001000004047892 */ /* 0x000fc8000f8efc3f */
[----:B------:R-:W-:-:S07]  /*1860*/  ULEA UR6, UR42, UR4, 0xb ;  /* 0x000000042a067291 */ /* 0x000fce000f8e583f */
[----:B------:R-:W-:Y:S02]  /*1870*/  UMOV UR10, UR6 ;  /* 0x00000006000a7c82 */ /* 0x000fe40008000000 */
[----:B------:R-:W-:Y:S01]  /*1880*/  HGMMA.64x128x8.F32.TF32 R24, gdesc[UR8], RZ, !UPT, gsb0 ;  /* 0x05e00000081879f0 */ /* 0x000fe2000c0028ff */
[----:B------:R-:W-:Y:S02]  /*1890*/  UIADD3 UR8, UR5, 0x2, URZ ;  /* 0x0000000205087890 */ /* 0x000fe4000fffe03f */
[----:B------:R-:W-:Y:S01]  /*18a0*/  UIADD3 UR10, UR6, 0x2, URZ ;  /* 0x00000002060a7890 */ /* 0x000fe2000fffe03f */
[----:B------:R-:W-:Y:S01]  /*18b0*/  UMOV UR9, 0x40000040 ;  /* 0x4000004000097882 */ /* 0x000fe20000000000 */
[----:B------:R-:W-:Y:S01]  /*18c0*/  UMOV UR11, 0x40000040 ;  /* 0x40000040000b7882 */ /* 0x000fe20000000000 */
[----:B------:R-:W-:Y:S02]  /*18d0*/  WARPGROUP.DEPBAR.LE gsb0, 0x0 ;  /* 0x00008000000079c5 */ /* 0x000fe40000010000 */
[----:B------:R-:W-:-:S06]  /*18e0*/  WARPGROUP.ARRIVE ;  /* 0x00000000000079c5 */ /* 0x000fcc0000000000 */
[----:B------:R-:W-:Y:S01]  /*18f0*/  HGMMA.64x128x8.F32.TF32 R24, gdesc[UR8], R24, gsb0 ;  /* 0x05e00000081879f0 */ /* 0x000fe20008002818 */
        /* <DEDUP_REMOVED lines=41> */
[----:B------:R-:W-:Y:S03]  /*1b90*/  HGMMA.64x128x8.F32.TF32 R24, gdesc[UR8], R24, gsb0 ;  /* 0x05e00000081879f0 */ /* 0x000fe60008002818 */
[----:B------:R-:W-:Y:S02]  /*1ba0*/  WARPGROUP.DEPBAR.LE gsb0, 0x0 ;  /* 0x00008000000079c5 */ /* 0x000fe40000010000 */
[----:B------:R-:W-:Y:S05]  /*1bb0*/  @!P2 BRA `(.L_x_22) ;  /* 0x000000040098a947 */ /* 0x000fea0003800000 */
[----:B------:R-:W-:Y:S01]  /*1bc0*/  UIADD3 UR5, UR42, 0x1, URZ ;  /* 0x000000012a057890 */ /* 0x000fe2000fffe03f */
[----:B01----:R-:W-:Y:S02]  /*1bd0*/  IMAD.U32 R0, RZ, RZ, UR44 ;  /* 0x0000002cff007e24 */ /* 0x003fe4000f8e00ff */
[----:B------:R-:W-:Y:S01]  /*1be0*/  IMAD.U32 R3, RZ, RZ, UR42 ;  /* 0x0000002aff037e24 */ /* 0x000fe2000f8e00ff */
[----:B------:R-:W-:-:S04]  /*1bf0*/  UISETP.NE.AND UP0, UPT, UR5, 0x3, UPT ;  /* 0x000000030500788c */ /* 0x000fc8000bf05270 */
[----:B------:R-:W-:Y:S02]  /*1c00*/  USEL UR6, URZ, 0x1, UP0 ;  /* 0x000000013f067887 */ /* 0x000fe40008000000 */
[----:B------:R-:W-:Y:S02]  /*1c10*/  USEL UR5, UR5, URZ, UP0 ;  /* 0x0000003f05057287 */ /* 0x000fe40008000000 */
[----:B------:R-:W-:-:S06]  /*1c20*/  ULOP3.LUT UR6, UR40, UR6, URZ, 0x3c, !UPT ;  /* 0x0000000628067292 */ /* 0x000fcc000f8e3c3f */
[----:B------:R-:W-:-:S07]  /*1c30*/  IMAD.U32 R7, RZ, RZ, UR6 ;  /* 0x00000006ff077e24 */ /* 0x000fce000f8e00ff */
.L_x_29:
[----:B------:R-:W-:Y:S05]  /*1c40*/  @!P0 BRA `(.L_x_23) ;  /* 0x0000000000048947 */ /* 0x000fea0003800000 */
[----:B------:R-:W-:Y:S01]  /*1c50*/  BPT.TRAP 0x1 ;  /* 0x000000040000795c */ /* 0x000fe20000300000 */
.L_x_23:
[----:B------:R-:W0:Y:S01]  /*1c60*/  S2UR UR7, SR_CgaCtaId ;  /* 0x00000000000779c3 */ /* 0x000e220000008800 */
[----:B------:R-:W-:Y:S01]  /*1c70*/  UMOV UR6, 0x400 ;  /* 0x0000040000067882 */ /* 0x000fe20000000000 */
[----:B------:R-:W-:Y:S01]  /*1c80*/  IMAD.U32 R5, RZ, RZ, UR5 ;  /* 0x00000005ff057e24 */ /* 0x000fe2000f8e00ff */
[----:B------:R-:W-:Y:S01]  /*1c90*/  SHF.L.U32 R4, R7, 0x1f, RZ ;  /* 0x0000001f07047819 */ /* 0x000fe200000006ff */
[----:B0-----:R-:W-:-:S06]  /*1ca0*/  ULEA UR6, UR7, UR6, 0x18 ;  /* 0x0000000607067291 */ /* 0x001fcc000f8ec03f */
[----:B------:R-:W-:-:S04]  /*1cb0*/  IMAD.U32 R6, RZ, RZ, UR6 ;  /* 0x00000006ff067e24 */ /* 0x000fc8000f8e00ff */
[----:B------:R-:W-:-:S04]  /*1cc0*/  IMAD R5, R5, 0x8, R6 ;  /* 0x0000000805057824 */ /* 0x000fc800078e0206 */
[----:B------:R0:W1:Y:S01]  /*1cd0*/  SYNCS.PHASECHK.TRANS64.TRYWAIT P1, [R5+URZ], R4 ;  /* 0x00000004050075a7 */ /* 0x000062000802017f */
[----:B------:R-:W-:Y:S05]  /*1ce0*/  @!P0 BRA `(.L_x_24) ;  /* 0x0000000000048947 */ /* 0x000fea0003800000 */
[----:B------:R-:W-:Y:S01]  /*1cf0*/  BPT.TRAP 0x1 ;  /* 0x000000040000795c */ /* 0x000fe20000300000 */
.L_x_24:
[----:B-1----:R-:W-:Y:S05]  /*1d00*/  @P1 BRA `(.L_x_25) ;  /* 0x0000000000081947 */ /* 0x002fea0003800000 */
[----:B------:R-:W1:Y:S02]  /*1d10*/  SYNCS.PHASECHK.TRANS64.TRYWAIT P1, [R5+URZ], R4 ;  /* 0x00000004050075a7 */ /* 0x000e64000802017f */
[----:B-1----:R-:W-:Y:S05]  /*1d20*/  @!P1 BRA `(.L_x_26) ;  /* 0x00000064005c9947 */ /* 0x002fea0003800000 */
.L_x_25:
[----:B------:R-:W-:Y:S01]  /*1d30*/  ULEA UR6, UR5, UR45, 0xb ;  /* 0x0000002d05067291 */ /* 0x000fe2000f8e583f */
[----:B------:R-:W-:Y:S01]  /*1d40*/  WARPGROUP.ARRIVE ;  /* 0x00000000000079c5 */ /* 0x000fe20000000000 */
[----:B------:R-:W-:Y:S01]  /*1d50*/  ULEA UR7, UR5, UR4, 0xb ;  /* 0x0000000405077291 */ /* 0x000fe2000f8e583f */
[----:B------:R-:W-:Y:S01]  /*1d60*/  UMOV UR9, 0x40000040 ;  /* 0x4000004000097882 */ /* 0x000fe20000000000 */
[----:B------:R-:W-:-:S03]  /*1d70*/  UMOV UR11, 0x40000040 ;  /* 0x40000040000b7882 */ /* 0x000fc60000000000 */
[----:B------:R-:W-:Y:S02]  /*1d80*/  UMOV UR8, UR6 ;  /* 0x0000000600087c82 */ /* 0x000fe40008000000 */
[----:B------:R-:W-:Y:S02]  /*1d90*/  UMOV UR10, UR7 ;  /* 0x00000007000a7c82 */ /* 0x000fe40008000000 */
[----:B------:R-:W-:Y:S01]  /*1da0*/  HGMMA.64x128x8.F32.TF32 R24, gdesc[UR8], R24, gsb0 ;  /* 0x05e00000081879f0 */ /* 0x000fe20008002818 */
[----:B------:R-:W-:Y:S02]  /*1db0*/  UIADD3 UR8, UR6, 0x2, URZ ;  /* 0x0000000206087890 */ /* 0x000fe4000fffe03f */
[----:B------:R-:W-:Y:S01]  /*1dc0*/  UIADD3 UR10, UR7, 0x2, URZ ;  /* 0x00000002070a7890 */ /* 0x000fe2000fffe03f */
[----:B------:R-:W-:Y:S01]  /*1dd0*/  UMOV UR9, 0x40000040 ;  /* 0x4000004000097882 */ /* 0x000fe20000000000 */
[----:B------:R-:W-:Y:S01]  /*1de0*/  UMOV UR11, 0x40000040 ;  /* 0x40000040000b7882 */ /* 0x000fe20000000000 */
[----:B------:R-:W-:-:S02]  /*1df0*/  WARPGROUP.DEPBAR.LE gsb0, 0x0 ;  /* 0x00008000000079c5 */ /* 0x000fc40000010000 */
        /* <DEDUP_REMOVED lines=46> */
[----:B------:R-:W-:Y:S01]  /*20e0*/  BPT.TRAP 0x1 ;  /* 0x000000040000795c */ /* 0x000fe20000300000 */
.L_x_27:
[----:B------:R-:W-:-:S13]  /*20f0*/  ISETP.NE.AND P1, PT, R22, RZ, PT ;  /* 0x000000ff1600720c */ /* 0x000fda0003f25270 */
[----:B01----:R-:W-:-:S04]  /*2100*/  @P1 IMAD R4, R3, 0x8, R6 ;  /* 0x0000000803041824 */ /* 0x003fc800078e0206 */
[----:B------:R-:W-:-:S05]  /*2110*/  @P1 VIADD R4, R4, 0x18 ;  /* 0x0000001804041836 */ /* 0x000fca0000000000 */
[----:B------:R-:W-:-:S04]  /*2120*/  @P1 PRMT R4, R19, 0x654, R4 ;  /* 0x0000065413041816 */ /* 0x000fc80000000004 */
[----:B------:R0:W-:Y:S01]  /*2130*/  @P1 SYNCS.ARRIVE.TRANS64.RED.A1T0 RZ, [R4+URZ], RZ ;  /* 0x000000ff04ff19a7 */ /* 0x0001e2000810043f */
[----:B------:R-:W-:-:S13]  /*2140*/  ISETP.GT.U32.AND P1, PT, R18, 0x1, PT ;  /* 0x000000011200780c */ /* 0x000fda0003f24070 */
[----:B0-----:R-:W-:Y:S05]  /*2150*/  @P1 BRA `(.L_x_28) ;  /* 0x0000000000041947 */ /* 0x001fea0003800000 */
[----:B------:R-:W-:Y:S01]  /*2160*/  BPT.TRAP 0x1 ;  /* 0x000000040000795c */ /* 0x000fe20000300000 */
.L_x_28:
[----:B------:R-:W-:Y:S01]  /*2170*/  UIADD3 UR5, UR5, 0x1, URZ ;  /* 0x0000000105057890 */ /* 0x000fe2000fffe03f */
[C---:B------:R-:W-:Y:S01]  /*2180*/  ISETP.GT.AND P2, PT, R0.reuse, 0x1, PT ;  /* 0x000000010000780c */ /* 0x040fe20003f44270 */
[----:B------:R-:W-:Y:S02]  /*2190*/  VIADD R3, R3, 0x1 ;  /* 0x0000000103037836 */ /* 0x000fe40000000000 */
[----:B------:R-:W-:Y:S01]  /*21a0*/  UISETP.NE.AND UP0, UPT, UR5, 0x3, UPT ;  /* 0x000000030500788c */ /* 0x000fe2000bf05270 */
[----:B------:R-:W-:Y:S02]  /*21b0*/  VIADD R0, R0, 0xffffffff ;  /* 0xffffffff00007836 */ /* 0x000fe40000000000 */
[C---:B------:R-:W-:Y:S01]  /*21c0*/  ISETP.NE.AND P1, PT, R3.reuse, 0x3, PT ;  /* 0x000000030300780c */ /* 0x040fe20003f25270 */
[----:B------:R-:W-:Y:S02]  /*21d0*/  USEL UR6, URZ, 0x1, UP0 ;  /* 0x000000013f067887 */ /* 0x000fe40008000000 */
[----:B------:R-:W-:Y:S01]  /*21e0*/  USEL UR5, UR5, URZ, UP0 ;  /* 0x0000003f05057287 */ /* 0x000fe20008000000 */
[----:B------:R-:W-:-:S03]  /*21f0*/  SEL R3, R3, RZ, P1 ;  /* 0x000000ff03037207 */ /* 0x000fc60000800000 */
[----:B------:R-:W-:Y:S01]  /*2200*/  LOP3.LUT R7, R7, UR6, RZ, 0x3c, !PT ;  /* 0x0000000607077c12 */ /* 0x000fe2000f8e3cff */
[----:B------:R-:W-:Y:S07]  /*2210*/  @P2 BRA `(.L_x_29) ;  /* 0xfffffff800882947 */ /* 0x000fee000383ffff */
.L_x_22:
[----:B01----:R-:W0:Y:S02]  /*2220*/  LDC R0, c[0x0][0x28c] ;  /* 0x0000a300ff007b82 */ /* 0x003e240000000800 */
[----:B0-----:R-:W-:-:S13]  /*2230*/  ISETP.GE.AND P1, PT, R0, 0x1, PT ;  /* 0x000000010000780c */ /* 0x001fda0003f26270 */
[----:B------:R-:W-:Y:S05]  /*2240*/  @!P1 BRA `(.L_x_30) ;  /* 0x0000000000449947 */ /* 0x000fea0003800000 */
[----:B------:R-:W-:Y:S05]  /*2250*/  @!P0 BRA `(.L_x_31) ;  /* 0x0000000000048947 */ /* 0x000fea0003800000 */
[----:B------:R-:W-:Y:S01]  /*2260*/  BPT.TRAP 0x1 ;  /* 0x000000040000795c */ /* 0x000fe20000300000 */
.L_x_31:
[----:B------:R-:W-:-:S13]  /*2270*/  ISETP.NE.AND P0, PT, R22, RZ, PT ;  /* 0x000000ff1600720c */ /* 0x000fda0003f05270 */
[----:B------:R-:W-:-:S05]  /*2280*/  VOTEU.ANY UP0, P0 ;  /* 0x00000000003f7886 */ /* 0x000fca0000000100 */
[----:B------:R-:W-:-:S06]  /*2290*/  @UP0 UIADD3 UR4, UR44, UR42, URZ ;  /* 0x0000002a2c040290 */ /* 0x000fcc000fffe03f */
[----:B------:R-:W-:Y:S02]  /*22a0*/  IMAD.U32 R4, RZ, RZ, UR4 ;  /* 0x00000004ff047e24 */ /* 0x000fe4000f8e00ff */
[----:B------:R-:W-:Y:S02]  /*22b0*/  IMAD.U32 R3, RZ, RZ, UR4 ;  /* 0x00000004ff037e24 */ /* 0x000fe4000f8e00ff */
[----:B------:R-:W-:-:S05]  /*22c0*/  @P0 IMAD.WIDE.U32 R4, R4, -0x55555555, RZ ;  /* 0xaaaaaaab04040825 */ /* 0x000fca00078e00ff */
[----:B------:R-:W-:-:S05]  /*22d0*/  @P0 SHF.R.U32.HI R0, RZ, 0x1, R5 ;  /* 0x00000001ff000819 */ /* 0x000fca0000011605 */
[----:B------:R-:W-:-:S04]  /*22e0*/  @P0 IMAD R0, R0, -0x3, R3 ;  /* 0xfffffffd00000824 */ /* 0x000fc800078e0203 */
[----:B------:R-:W-:-:S04]  /*22f0*/  @P0 IMAD R0, R0, 0x8, R6 ;  /* 0x0000000800000824 */ /* 0x000fc800078e0206 */
[----:B------:R-:W-:-:S05]  /*2300*/  @P0 VIADD R0, R0, 0x18 ;  /* 0x0000001800000836 */ /* 0x000fca0000000000 */
[----:B------:R-:W-:-:S04]  /*2310*/  @P0 PRMT R0, R19, 0x654, R0 ;  /* 0x0000065413000816 */ /* 0x000fc80000000000 */
[----:B------:R0:W-:Y:S01]  /*2320*/  @P0 SYNCS.ARRIVE.TRANS64.RED.A1T0 RZ, [R0+URZ], RZ ;  /* 0x000000ff00ff09a7 */ /* 0x0001e2000810043f */
[----:B------:R-:W-:-:S13]  /*2330*/  ISETP.GT.U32.AND P0, PT, R18, 0x1, PT ;  /* 0x000000011200780c */ /* 0x000fda0003f04070 */
[----:B0-----:R-:W-:Y:S05]  /*2340*/  @P0 BRA `(.L_x_30) ;  /* 0x0000000000040947 */ /* 0x001fea0003800000 */
[----:B------:R-:W-:Y:S01]  /*2350*/  BPT.TRAP 0x1 ;  /* 0x000000040000795c */ /* 0x000fe20000300000 */
.L_x_30:
[----:B------:R-:W-:Y:S01]  /*2360*/  IMAD.SHL.U32 R100, R100, 0x80, RZ ;  /* 0x0000008064647824 */ /* 0x000fe200078e00ff */
[----:B------:R-:W-:Y:S01]  /*2370*/  UIADD3 UR42, UR43, UR42, URZ ;  /* 0x0000002a2b2a7290 */ /* 0x000fe2000fffe03f */
[----:B------:R-:W-:Y:S01]  /*2380*/  SHF.R.S32.HI R11, RZ, 0x1f, R101 ;  /* 0x0000001fff0b7819 */ /* 0x000fe20000011465 */
[----:B------:R-:W-:Y:S01]  /*2390*/  UISETP.GE.U32.AND UP1, UPT, UR43, 0x3, UPT ;  /* 0x000000032b00788c */ /* 0x000fe2000bf26070 */
[----:B------:R-:W-:Y:S01]  /*23a0*/  IMAD.SHL.U32 R6, R103, 0x80, RZ ;  /* 0x0000008067067824 */ /* 0x000fe200078e00ff */
[----:B------:R-:W-:Y:S01]  /*23b0*/  ULDC UR7, c[0x0][0x288] ;  /* 0x0000a20000077ab9 */ /* 0x000fe20000000800 */
[C---:B------:R-:W-:Y:S01]  /*23c0*/  LOP3.LUT R8, R100.reuse, 0x6, R95, 0xf8, !PT ;  /* 0x0000000664087812 */ /* 0x040fe200078ef85f */
[----:B------:R-:W-:Y:S01]  /*23d0*/  UISETP.GT.U32.AND UP0, UPT, UR42, 0x2, UPT ;  /* 0x000000022a00788c */ /* 0x000fe2000bf04070 */
[----:B------:R-:W-:Y:S01]  /*23e0*/  ISETP.GE.AND P0, PT, R100, UR7, PT ;  /* 0x0000000764007c0c */ /* 0x000fe2000bf06270 */
[----:B------:R-:W-:Y:S01]  /*23f0*/  ULDC.64 UR4, c[0x0][0x5d0] ;  /* 0x0001740000047ab9 */ /* 0x000fe20000000a00 */
[--C-:B------:R-:W-:Y:S01]  /*2400*/  SHF.R.S32.HI R9, RZ, 0x1f, R8.reuse ;  /* 0x0000001fff097819 */ /* 0x100fe20000011408 */
[----:B------:R-:W-:Y:S01]  /*2410*/  ULDC UR10, c[0x0][0x284] ;  /* 0x0000a100000a7ab9 */ /* 0x000fe20000000800 */
[----:B------:R-:W-:Y:S01]  /*2420*/  IMAD R0, R11, UR4, RZ ;  /* 0x000000040b007c24 */ /* 0x000fe2000f8e02ff */
[----:B------:R-:W-:Y:S01]  /*2430*/  UISETP.LT.U32.AND UP0, UPT, UR43, 0x3, UP0 ;  /* 0x000000032b00788c */ /* 0x000fe20008701070 */
[----:B------:R-:W-:Y:S01]  /*2440*/  ISETP.GE.OR P0, PT, R6, UR10, P0 ;  /* 0x0000000a06007c0c */ /* 0x000fe20008706670 */
[----:B------:R-:W-:Y:S01]  /*2450*/  IMAD.WIDE.U32 R4, R101, UR4, R8 ;  /* 0x0000000465047c25 */ /* 0x000fe2000f8e0008 */
[----:B------:R-:W-:Y:S01]  /*2460*/  ULDC.64 UR8, c[0x0][0x5c8] ;  /* 0x0001720000087ab9 */ /* 0x000fe20000000a00 */
[----:B------:R-:W-:-:S02]  /*2470*/  USEL UR6, URZ, 0x1, !UP0 ;  /* 0x000000013f067887 */ /* 0x000fc4000c000000 */
[----:B------:R-:W-:Y:S01]  /*2480*/  IMAD R3, R101, UR5, R0 ;  /* 0x0000000565037c24 */ /* 0x000fe2000f8e0200 */
[----:B------:R-:W-:Y:S01]  /*2490*/  @UP1 UIMAD.WIDE.U32 UR4, UR42, -0x55555555, URZ ;  /* 0xaaaaaaab2a0418a5 */ /* 0x000fe2000f8e003f */
[----:B------:R-:W-:Y:S01]  /*24a0*/  IMAD.WIDE R104, R103, 0x80, R88 ;  /* 0x0000008067687825 */ /* 0x000fe200078e0258 */
[----:B------:R-:W-:Y:S02]  /*24b0*/  ULOP3.LUT UR40, UR40, UR6, URZ, 0x3c, !UPT ;  /* 0x0000000628287292 */ /* 0x000fe4000f8e3c3f */
[----:B------:R-:W-:Y:S01]  /*24c0*/  @UP1 USHF.R.U32.HI UR4, URZ, 0x1, UR5 ;  /* 0x000000013f041899 */ /* 0x000fe20008011605 */
[----:B------:R-:W-:Y:S02]  /*24d0*/  IMAD.IADD R5, R5, 0x1, R3 ;  /* 0x0000000105057824 */ /* 0x000fe400078e0203 */
[----:B------:R-:W-:Y:S01]  /*24e0*/  IMAD R3, R105, UR8, RZ ;  /* 0x0000000869037c24 */ /* 0x000fe2000f8e02ff */
[----:B------:R-:W-:Y:S01]  /*24f0*/  @UP1 ULOP3.LUT UR40, UR40, 0x1, UR4, 0x78, !UPT ;  /* 0x0000000128281892 */ /* 0x000fe2000f8e7804 */
[----:B------:R-:W-:-:S04]  /*2500*/  IMAD.WIDE.U32 R106, R104, UR8, R4 ;  /* 0x00000008686a7c25 */ /* 0x000fc8000f8e0004 */
[----:B------:R-:W-:Y:S02]  /*2510*/  IMAD R7, R104, UR9, R3 ;  /* 0x0000000968077c24 */ /* 0x000fe4000f8e0203 */
[----:B------:R-:W-:Y:S01]  /*2520*/  IMAD.MOV.U32 R0, RZ, RZ, -0x1 ;  /* 0xffffffffff007424 */ /* 0x000fe200078e00ff */
[----:B------:R-:W-:Y:S06]  /*2530*/  @P0 BRA `(.L_x_32) ;  /* 0x0000004000100947 */ /* 0x000fec0003800000 */
[----:B-----5:R-:W-:Y:S01]  /*2540*/  FSETP.NEU.AND P1, PT, R90, RZ, PT ;  /* 0x000000ff5a00720b */ /* 0x020fe20003f2d000 */
[----:B------:R-:W-:Y:S01]  /*2550*/  IMAD.IADD R4, R94, 0x1, -R100 ;  /* 0x000000015e047824 */ /* 0x000fe200078e0a64 */
[----:B------:R-:W-:Y:S01]  /*2560*/  BSSY B0, `(.L_x_32) ;  /* 0x0000401000007945 */ /* 0x000fe20003800000 */
[----:B------:R-:W-:Y:S02]  /*2570*/  IMAD.IADD R3, R99, 0x1, -R6 ;  /* 0x0000000163037824 */ /* 0x000fe400078e0a06 */
[----:B------:R-:W-:Y:S01]  /*2580*/  IMAD.IADD R117, R107, 0x1, R7 ;  /* 0x000000016b757824 */ /* 0x000fe200078e0207 */
[----:B------:R-:W-:-:S04]  /*2590*/  ISETP.GT.AND P0, PT, R4, RZ, PT ;  /* 0x000000ff0400720c */ /* 0x000fc80003f04270 */
[----:B------:R-:W-:-:S03]  /*25a0*/  ISETP.GT.AND P2, PT, R3, RZ, P0 ;  /* 0x000000ff0300720c */ /* 0x000fc60000744270 */
[----:B------:R-:W-:Y:S10]  /*25b0*/  @!P1 BRA `(.L_x_33) ;  /* 0x0000002c001c9947 */ /* 0x000ff40003800000 */
[----:B------:R-:W0:Y:S01]  /*25c0*/  LDC.64 R110, c[0x0][0x5b8] ;  /* 0x00016e00ff6e7b82 */ /* 0x000e220000000a00 */
[----:B------:R-:W-:-:S07]  /*25d0*/  ULDC.64 UR4, c[0x0][0x5c0] ;  /* 0x0001700000047ab9 */ /* 0x000fce0000000a00 */
[----:B------:R-:W1:Y:S08]  /*25e0*/  LDC.64 R112, c[0x0][0x5b0] ;  /* 0x00016c00ff707b82 */ /* 0x000e700000000a00 */
[----:B------:R-:W2:Y:S01]  /*25f0*/  LDC.64 R114, c[0x0][0x5a8] ;  /* 0x00016a00ff727b82 */ /* 0x000ea20000000a00 */
[-C--:B0-----:R-:W-:Y:S02]  /*2600*/  IMAD R6, R11, R110.reuse, RZ ;  /* 0x0000006e0b067224 */ /* 0x081fe400078e02ff */
[----:B------:R-:W-:-:S04]  /*2610*/  IMAD.WIDE.U32 R108, R101, R110, R8 ;  /* 0x0000006e656c7225 */ /* 0x000fc800078e0008 */
[----:B------:R-:W-:Y:S02]  /*2620*/  IMAD R103, R101, R111, R6 ;  /* 0x0000006f65677224 */ /* 0x000fe400078e0206 */
[-C--:B-1----:R-:W-:Y:S02]  /*2630*/  IMAD R5, R105, R112.reuse, RZ ;  /* 0x0000007069057224 */ /* 0x082fe400078e02ff */
[----:B------:R-:W-:Y:S02]  /*2640*/  IMAD.IADD R13, R109, 0x1, R103 ;  /* 0x000000016d0d7824 */ /* 0x000fe400078e0267 */
[----:B------:R-:W-:Y:S02]  /*2650*/  IMAD.MOV.U32 R12, RZ, RZ, R108 ;  /* 0x000000ffff0c7224 */ /* 0x000fe400078e006c */
[C---:B------:R-:W-:Y:S02]  /*2660*/  IMAD R105, R104.reuse, R113, R5 ;  /* 0x0000007168697224 */ /* 0x040fe400078e0205 */
[----:B------:R-:W-:-:S04]  /*2670*/  IMAD.WIDE.U32 R6, R104, R112, R12 ;  /* 0x0000007068067225 */ /* 0x000fc800078e000c */
[----:B------:R-:W-:Y:S01]  /*2680*/  IMAD.IADD R5, R7, 0x1, R105 ;  /* 0x0000000107057824 */ /* 0x000fe200078e0269 */
[----:B--2---:R-:W-:-:S04]  /*2690*/  LEA R14, P1, R6, R114, 0x2 ;  /* 0x00000072060e7211 */ /* 0x004fc800078210ff */
[----:B------:R-:W-:-:S05]  /*26a0*/  LEA.HI.X R15, R6, R115, R5, 0x2, P1 ;  /* 0x00000073060f7211 */ /* 0x000fca00008f1405 */
[----:B------:R0:W2:Y:S01]  /*26b0*/  @P2 LDG.E.LTC128B R5, desc[UR36][R14.64] ;  /* 0x000000240e052981 */ /* 0x0000a2000c1e1920 */
[----:B------:R-:W-:Y:S01]  /*26c0*/  LEA R10, P3, R106, UR4, 0x2 ;  /* 0x000000046a0a7c11 */ /* 0x000fe2000f8610ff */
[----:B------:R-:W-:Y:S01]  /*26d0*/  IMAD.WIDE.U32 R6, R104, R112, R8 ;  /* 0x0000007068067225 */ /* 0x000fe200078e0008 */
[----:B------:R-:W-:Y:S01]  /*26e0*/  ISETP.GT.AND P1, PT, R4, 0x1, PT ;  /* 0x000000010400780c */ /* 0x000fe20003f24270 */
[----:B------:R-:W-:Y:S02]  /*26f0*/  BSSY B1, `(.L_x_34) ;  /* 0x0000012000017945 */ /* 0x000fe40003800000 */
[----:B------:R-:W-:Y:S02]  /*2700*/  IMAD.IADD R7, R105, 0x1, R7 ;  /* 0x0000000169077824 */ /* 0x000fe400078e0207 */
[----:B------:R-:W-:Y:S01]  /*2710*/  IMAD.WIDE.U32 R20, R101, R110, R6 ;  /* 0x0000006e65147225 */ /* 0x000fe200078e0006 */
[----:B0-----:R-:W-:-:S03]  /*2720*/  SHF.L.U64.HI R15, R112, 0x3, R113 ;  /* 0x00000003700f7819 */ /* 0x001fc60000010271 */
[----:B------:R-:W-:Y:S01]  /*2730*/  IMAD.IADD R7, R103, 0x1, R21 ;  /* 0x0000000167077824 */ /* 0x000fe200078e0215 */
[----:B------:R-:W-:Y:S01]  /*2740*/  LEA R6, P4, R20, R114, 0x2 ;  /* 0x0000007214067211 */ /* 0x000fe200078810ff */
[----:B------:R-:W-:-:S03]  /*2750*/  IMAD.SHL.U32 R14, R112, 0x8, RZ ;  /* 0x00000008700e7824 */ /* 0x000fc600078e00ff */
[----:B------:R-:W-:Y:S01]  /*2760*/  LEA.HI.X R7, R20, R115, R7, 0x2, P4 ;  /* 0x0000007314077211 */ /* 0x000fe200020f1407 */
[----:B------:R-:W-:Y:S01]  /*2770*/  IMAD.WIDE.U32 R20, R104, R112, R14 ;  /* 0x0000007068147225 */ /* 0x000fe200078e000e */
[----:B--2---:R-:W-:-:S05]  /*2780*/  LOP3.LUT R11, R5, 0xffffe000, RZ, 0xc0, !PT ;  /* 0xffffe000050b7812 */ /* 0x004fca00078ec0ff */
[----:B------:R-:W-:-:S04]  /*2790*/  FMUL R11, R11, R90 ;  /* 0x0000005a0b0b7220 */ /* 0x000fc80000400000 */
[----:B------:R-:W-:Y:S01]  /*27a0*/  FFMA R107, R24, R23, R11 ;  /* 0x00000017186b7223 */ /* 0x000fe2000000000b */
[----:B------:R-:W-:Y:S02]  /*27b0*/  LEA.HI.X R11, R106, UR5, R117, 0x2, P3 ;  /* 0x000000056a0b7c11 */ /* 0x000fe400098f1475 */
[----:B------:R-:W-:Y:S02]  /*27c0*/  ISETP.GT.AND P3, PT, R3, RZ, P1 ;  /* 0x000000ff0300720c */ /* 0x000fe40000f64270 */
[----:B------:R-:W-:-:S05]  /*27d0*/  F2FP.TF32.F32.PACK_B R107, R107 ;  /* 0x0000006bff6b723e */ /* 0x000fca00024050ff */
[----:B------:R0:W-:Y:S06]  /*27e0*/  @P2 STG.E desc[UR36][R10.64], R107 ;  /* 0x0000006b0a002986 */ /* 0x0001ec000c101924 */
[----:B------:R-:W-:Y:S05]  /*27f0*/  @!P3 BRA `(.L_x_35) ;  /* 0x000000000004b947 */ /* 0x000fea0003800000 */
[----:B------:R1:W5:Y:S02]  /*2800*/  LDG.E.LTC128B R5, desc[UR36][R6.64+0x4] ;  /* 0x0000042406057981 */ /* 0x000364000c1e1920 */
.L_x_35:
[----:B------:R-:W-:Y:S05]  /*2810*/  BSYNC B1 ;  /* 0x0000000000017941 */ /* 0x000fea0003800000 */
.L_x_34:
[----:B-----5:R-:W-:Y:S01]  /*2820*/  LOP3.LUT R15, R5, 0xffffe000, RZ, 0xc0, !PT ;  /* 0xffffe000050f7812 */ /* 0x020fe200078ec0ff */
[----:B------:R-:W-:Y:S01]  /*2830*/  IMAD.IADD R105, R105, 0x1, R21 ;  /* 0x0000000169697824 */ /* 0x000fe200078e0215 */
[----:B------:R-:W-:Y:S01]  /*2840*/  IADD3 R108, P2, R108, R20, RZ ;  /* 0x000000146c6c7210 */ /* 0x000fe20007f5e0ff */
[----:B------:R-:W-:Y:S01]  /*2850*/  IMAD.MOV.U32 R24, RZ, RZ, R5 ;  /* 0x000000ffff187224 */ /* 0x000fe200078e0005 */
[----:B------:R-:W-:Y:S01]  /*2860*/  ISETP.GT.AND P0, PT, R3, 0x8, P0 ;  /* 0x000000080300780c */ /* 0x000fe20000704270 */
[----:B------:R-:W-:Y:S02]  /*2870*/  FMUL R12, R15, R90 ;  /* 0x0000005a0f0c7220 */ /* 0x000fe40000400000 */
[----:B------:R-:W-:Y:S01]  /*2880*/  IMAD.X R13, R105, 0x1, R13, P2 ;  /* 0x00000001690d7824 */ /* 0x000fe200010e060d */
[----:B------:R-:W-:Y:S01]  /*2890*/  LEA R14, P2, R108, R114, 0x2 ;  /* 0x000000726c0e7211 */ /* 0x000fe200078410ff */
[----:B------:R-:W-:-:S03]  /*28a0*/  FFMA R25, R25, R23, R12 ;  /* 0x0000001719197223 */ /* 0x000fc6000000000c */
[----:B------:R-:W-:Y:S02]  /*28b0*/  LEA.HI.X R15, R108, R115, R13, 0x2, P2 ;  /* 0x000000736c0f7211 */ /* 0x000fe400010f140d */
[----:B------:R-:W-:-:S05]  /*28c0*/  F2FP.TF32.F32.PACK_B R25, R25 ;  /* 0x00000019ff19723e */ /* 0x000fca00024050ff */
[----:B------:R2:W-:Y:S04]  /*28d0*/  @P3 STG.E desc[UR36][R10.64+0x4], R25 ;  /* 0x000004190a003986 */ /* 0x0005e8000c101924 */
[----:B------:R-:W3:Y:S01]  /*28e0*/  @P0 LDG.E.LTC128B R24, desc[UR36][R14.64] ;  /* 0x000000240e180981 */ /* 0x000ee2000c1e1920 */
[----:B------:R-:W-:Y:S01]  /*28f0*/  IADD3 R20, P2, R8, R20, RZ ;  /* 0x0000001408147210 */ /* 0x000fe20007f5e0ff */
[----:B------:R-:W-:Y:S01]  /*2900*/  BSSY B1, `(.L_x_36) ;  /* 0x0000011000017945 */ /* 0x000fe20003800000 */
[----:B------:R-:W-:-:S03]  /*2910*/  ISETP.GT.AND P1, PT, R3, 0x8, P1 ;  /* 0x000000080300780c */ /* 0x000fc60000f24270 */
[----:B------:R-:W-:Y:S01]  /*2920*/  IMAD.X R21, R9, 0x1, R105, P2 ;  /* 0x0000000109157824 */ /* 0x000fe200010e0669 */
[C---:B------:R-:W-:Y:S02]  /*2930*/  SHF.L.U64.HI R9, R91.reuse, 0x2, R92 ;  /* 0x000000025b097819 */ /* 0x040fe4000001025c */
[----:B------:R-:W-:Y:S01]  /*2940*/  LEA R12, P2, R91, R10, 0x2 ;  /* 0x0000000a5b0c7211 */ /* 0x000fe200078410ff */
[----:B------:R-:W-:-:S04]  /*2950*/  IMAD.WIDE.U32 R20, R101, R110, R20 ;  /* 0x0000006e65147225 */ /* 0x000fc800078e0014 */
[----:B------:R-:W-:Y:S01]  /*2960*/  IMAD.X R13, R9, 0x1, R11, P2 ;  /* 0x00000001090d7824 */ /* 0x000fe200010e060b */
[----:B------:R-:W-:Y:S02]  /*2970*/  LEA R8, P3, R20, R114, 0x2 ;  /* 0x0000007214087211 */ /* 0x000fe400078610ff */
[----:B---3--:R-:W-:-:S05]  /*2980*/  LOP3.LUT R5, R24, 0xffffe000, RZ, 0xc0, !PT ;  /* 0xffffe00018057812 */ /* 0x008fca00078ec0ff */
[----:B------:R-:W-:-:S04]  /*2990*/  FMUL R5, R5, R90 ;  /* 0x0000005a05057220 */ /* 0x000fc80000400000 */
[----:B------:R-:W-:Y:S01]  /*29a0*/  FFMA R101, R26, R23, R5 ;  /* 0x000000171a657223 */ /* 0x000fe20000000005 */
[----:B------:R-:W-:-:S04]  /*29b0*/  IMAD.IADD R5, R103, 0x1, R21 ;  /* 0x0000000167057824 */ /* 0x000fc800078e0215 */
[----:B------:R-:W-:Y:S02]  /*29c0*/  F2FP.TF32.F32.PACK_B R101, R101 ;  /* 0x00000065ff65723e */ /* 0x000fe400024050ff */
[----:B------:R-:W-:-:S03]  /*29d0*/  LEA.HI.X R9, R20, R115, R5, 0x2, P3 ;  /* 0x0000007314097211 */ /* 0x000fc600018f1405 */
[----:B------:R2:W-:Y:S01]  /*29e0*/  @P0 STG.E desc[UR36][R12.64], R101 ;  /* 0x000000650c000986 */ /* 0x0005e2000c101924 */
[----:B------:R-:W-:Y:S05]  /*29f0*/  @!P1 BRA `(.L_x_37) ;  /* 0x0000000000049947 */ /* 0x000fea0003800000 */
[----:B------:R3:W5:Y:S02]  /*2a00*/  LDG.E.LTC128B R24, desc[UR36][R8.64+0x4] ;  /* 0x0000042408187981 */ /* 0x000764000c1e1920 */
.L_x_37:
[----:B------:R-:W-:Y:S05]  /*2a10*/  BSYNC B1 ;  /* 0x0000000000017941 */ /* 0x000fea0003800000 */
.L_x_36:
[----:B-----5:R-:W-:Y:S01]  /*2a20*/  LOP3.LUT R5, R24, 0xffffe000, RZ, 0xc0, !PT ;  /* 0xffffe00018057812 */ /* 0x020fe200078ec0ff */
[----:B------:R-:W-:Y:S01]  /*2a30*/  BSSY B1, `(.L_x_38) ;  /* 0x0000009000017945 */ /* 0x000fe20003800000 */
[----:B------:R-:W-:-:S03]  /*2a40*/  ISETP.GT.AND P0, PT, R4, 0x8, PT ;  /* 0x000000080400780c */ /* 0x000fc60003f04270 */
[----:B------:R-:W-:Y:S01]  /*2a50*/  FMUL R14, R5, R90 ;  /* 0x0000005a050e7220 */ /* 0x000fe20000400000 */
[----:B------:R-:W-:-:S03]  /*2a60*/  ISETP.GT.AND P2, PT, R3, RZ, P0 ;  /* 0x000000ff0300720c */ /* 0x000fc60000744270 */
[----:B------:R-:W-:-:S05]  /*2a70*/  FFMA R27, R27, R23, R14 ;  /* 0x000000171b1b7223 */ /* 0x000fca000000000e */
[----:B------:R-:W-:-:S05]  /*2a80*/  F2FP.TF32.F32.PACK_B R27, R27 ;  /* 0x0000001bff1b723e */ /* 0x000fca00024050ff */
[----:B------:R4:W-:Y:S01]  /*2a90*/  @P1 STG.E desc[UR36][R12.64+0x4], R27 ;  /* 0x0000041b0c001986 */ /* 0x0009e2000c101924 */
[----:B------:R-:W-:Y:S05]  /*2aa0*/  @!P2 BRA `(.L_x_39) ;  /* 0x000000000004a947 */ /* 0x000fea0003800000 */
[----:B------:R0:W5:Y:S02]  /*2ab0*/  LDG.E.LTC128B R24, desc[UR36][R6.64+0x20] ;  /* 0x0000202406187981 */ /* 0x000164000c1e1920 */
.L_x_39:
[----:B------:R-:W-:Y:S05]  /*2ac0*/  BSYNC B1 ;  /* 0x0000000000017941 */ /* 0x000fea0003800000 */
.L_x_38:
        /* <DEDUP_REMOVED lines=10> */
.L_x_41:
[----:B------:R-:W-:Y:S05]  /*2b70*/  BSYNC B1 ;  /* 0x0000000000017941 */ /* 0x000fea0003800000 */
.L_x_40:
[----:B0----5:R-:W-:Y:S01]  /*2b80*/  LOP3.LUT R5, R24, 0xffffe000, RZ, 0xc0, !PT ;  /* 0xffffe00018057812 */ /* 0x021fe200078ec0ff */
[----:B------:R-:W-:Y:S01]  /*2b90*/  BSSY B1, `(.L_x_42) ;  /* 0x0000008000017945 */ /* 0x000fe20003800000 */
[----:B------:R-:W-:-:S03]  /*2ba0*/  ISETP.GT.AND P0, PT, R3, 0x8, P0 ;  /* 0x000000080300780c */ /* 0x000fc60000704270 */
[----:B------:R-:W-:-:S04]  /*2bb0*/  FMUL R14, R5, R90 ;  /* 0x0000005a050e7220 */ /* 0x000fc80000400000 */
[----:B------:R-:W-:-:S05]  /*2bc0*/  FFMA R29, R29, R23, R14 ;  /* 0x000000171d1d7223 */ /* 0x000fca000000000e */
[----:B------:R-:W-:-:S05]  /*2bd0*/  F2FP.TF32.F32.PACK_B R29, R29 ;  /* 0x0000001dff1d723e */ /* 0x000fca00024050ff */
[----:B------:R0:W-:Y:S01]  /*2be0*/  @P3 STG.E desc[UR36][R10.64+0x24], R29 ;  /* 0x0000241d0a003986 */ /* 0x0001e2000c101924 */
[----:B------:R-:W-:Y:S05]  /*2bf0*/  @!P0 BRA `(.L_x_43) ;  /* 0x0000000000048947 */ /* 0x000fea0003800000 */
[----:B------:R0:W5:Y:S02]  /*2c00*/  LDG.E.LTC128B R24, desc[UR36][R8.64+0x20] ;  /* 0x0000202408187981 */ /* 0x000164000c1e1920 */
.L_x_43:
[----:B------:R-:W-:Y:S05]  /*2c10*/  BSYNC B1 ;  /* 0x0000000000017941 */ /* 0x000fea0003800000 */
.L_x_42:
[----:B-----5:R-:W-:Y:S01]  /*2c20*/  LOP3.LUT R5, R24, 0xffffe000, RZ, 0xc0, !PT ;  /* 0xffffe00018057812 */ /* 0x020fe200078ec0ff */
        /* <DEDUP_REMOVED lines=8> */
.L_x_45:
[----:B------:R-:W-:Y:S05]  /*2cb0*/  BSYNC B1 ;  /* 0x0000000000017941 */ /* 0x000fea0003800000 */
.L_x_44:
[----:B0----5:R-:W-:Y:S01]  /*2cc0*/  LOP3.LUT R5, R24, 0xffffe000, RZ, 0xc0, !PT ;  /* 0xffffe00018057812 */ /* 0x021fe200078ec0ff */
        /* <DEDUP_REMOVED lines=9> */
.L_x_47:
[----:B------:R-:W-:Y:S05]  /*2d60*/  BSYNC B1 ;  /* 0x0000000000017941 */ /* 0x000fea0003800000 */
.L_x_46:
        /* <DEDUP_REMOVED lines=10> */
.L_x_49:
[----:B------:R-:W-:Y:S05]  /*2e10*/  BSYNC B1 ;  /* 0x0000000000017941 */ /* 0x000fea0003800000 */
.L_x_48:
        /* <DEDUP_REMOVED lines=9> */
.L_x_51:
[----:B------:R-:W-:Y:S05]  /*2eb0*/  BSYNC B1 ;  /* 0x0000000000017941 */ /* 0x000fea0003800000 */
.L_x_50:
        /* <DEDUP_REMOVED lines=9> */
.L_x_53:
[----:B------:R-:W-:Y:S05]  /*2f50*/  BSYNC B1 ;  /* 0x0000000000017941 */ /* 0x000fea0003800000 */
.L_x_52:
        /* <DEDUP_REMOVED lines=10> */
.L_x_55:
[----:B------:R-:W-:Y:S05]  /*3000*/  BSYNC B1 ;  /* 0x0000000000017941 */ /* 0x000fea0003800000 */
.L_x_54:
        /* <DEDUP_REMOVED lines=10> */
.L_x_57:
[----:B------:R-:W-:Y:S05]  /*30b0*/  BSYNC B1 ;  /* 0x0000000000017941 */ /* 0x000fea0003800000 */
.L_x_56:
        /* <DEDUP_REMOVED lines=9> */
.L_x_59:
[----:B------:R-:W-:Y:S05]  /*3150*/  BSYNC B1 ;  /* 0x0000000000017941 */ /* 0x000fea0003800000 */
.L_x_58:
        /* <DEDUP_REMOVED lines=9> */
.L_x_61:
[----:B------:R-:W-:Y:S05]  /*31f0*/  BSYNC B1 ;  /* 0x0000000000017941 */ /* 0x000fea0003800000 */
.L_x_60:
        /* <DEDUP_REMOVED lines=10> */
.L_x_63:
[----:B------:R-:W-:Y:S05]  /*32a0*/  BSYNC B1 ;  /* 0x0000000000017941 */ /* 0x000fea0003800000 */
.L_x_62:
        /* <DEDUP_REMOVED lines=10> */
.L_x_65:
[----:B------:R-:W-:Y:S05]  /*3350*/  BSYNC B1 ;  /* 0x0000000000017941 */ /* 0x000fea0003800000 */
.L_x_64:
        /* <DEDUP_REMOVED lines=9> */
.L_x_67:
[----:B------:R-:W-:Y:S05]  /*33f0*/  BSYNC B1 ;  /* 0x0000000000017941 */ /* 0x000fea0003800000 */
.L_x_66:
        /* <DEDUP_REMOVED lines=9> */
.L_x_69:
[----:B------:R-:W-:Y:S05]  /*3490*/  BSYNC B1 ;  /* 0x0000000000017941 */ /* 0x000fea0003800000 */
.L_x_68:
        /* <DEDUP_REMOVED lines=10> */
.L_x_71:
[----:B------:R-:W-:Y:S05]  /*3540*/  BSYNC B1 ;  /* 0x0000000000017941 */ /* 0x000fea0003800000 */
.L_x_70:
        /* <DEDUP_REMOVED lines=10> */
.L_x_73:
[----:B------:R-:W-:Y:S05]  /*35f0*/  BSYNC B1 ;  /* 0x0000000000017941 */ /* 0x000fea0003800000 */
.L_x_72:
        /* <DEDUP_REMOVED lines=9> */
.L_x_75:
[----:B------:R-:W-:Y:S05]  /*3690*/  BSYNC B1 ;  /* 0x0000000000017941 */ /* 0x000fea0003800000 */
.L_x_74:
        /* <DEDUP_REMOVED lines=9> */
.L_x_77:
[----:B------:R-:W-:Y:S05]  /*3730*/  BSYNC B1 ;  /* 0x0000000000017941 */ /* 0x000fea0003800000 */
.L_x_76:
        /* <DEDUP_REMOVED lines=10> */
.L_x_79:
[----:B------:R-:W-:Y:S05]  /*37e0*/  BSYNC B1 ;  /* 0x0000000000017941 */ /* 0x000fea0003800000 */
.L_x_78:
        /* <DEDUP_REMOVED lines=10> */
.L_x_81:
[----:B------:R-:W-:Y:S05]  /*3890*/  BSYNC B1 ;  /* 0x0000000000017941 */ /* 0x000fea0003800000 */
.L_x_80:
        /* <DEDUP_REMOVED lines=9> */
.L_x_83:
[----:B------:R-:W-:Y:S05]  /*3930*/  BSYNC B1 ;  /* 0x0000000000017941 */ /* 0x000fea0003800000 */
.L_x_82:
        /* <DEDUP_REMOVED lines=9> */
.L_x_85:
[----:B------:R-:W-:Y:S05]  /*39d0*/  BSYNC B1 ;  /* 0x0000000000017941 */ /* 0x000fea0003800000 */
.L_x_84:
        /* <DEDUP_REMOVED lines=10> */
.L_x_87:
[----:B------:R-:W-:Y:S05]  /*3a80*/  BSYNC B1 ;  /* 0x0000000000017941 */ /* 0x000fea0003800000 */
.L_x_86:
        /* <DEDUP_REMOVED lines=10> */
.L_x_89:
[----:B------:R-:W-:Y:S05]  /*3b30*/  BSYNC B1 ;  /* 0x0000000000017941 */ /* 0x000fea0003800000 */
.L_x_88:
        /* <DEDUP_REMOVED lines=9> */
.L_x_91:
[----:B------:R-:W-:Y:S05]  /*3bd0*/  BSYNC B1 ;  /* 0x0000000000017941 */ /* 0x000fea0003800000 */
.L_x_90:
        /* <DEDUP_REMOVED lines=9> */
.L_x_93:
[----:B------:R-:W-:Y:S05]  /*3c70*/  BSYNC B1 ;  /* 0x0000000000017941 */ /* 0x000fea0003800000 */
.L_x_92:
        /* <DEDUP_REMOVED lines=10> */
.L_x_95:
[----:B------:R-:W-:Y:S05]  /*3d20*/  BSYNC B1 ;  /* 0x0000000000017941 */ /* 0x000fea0003800000 */
.L_x_94:
        /* <DEDUP_REMOVED lines=10> */
.L_x_97:
[----:B------:R-:W-:Y:S05]  /*3dd0*/  BSYNC B1 ;  /* 0x0000000000017941 */ /* 0x000fea0003800000 */
.L_x_96:
        /* <DEDUP_REMOVED lines=9> */
.L_x_99:
[----:B------:R-:W-:Y:S05]  /*3e70*/  BSYNC B1 ;  /* 0x0000000000017941 */ /* 0x000fea0003800000 */
.L_x_98:
        /* <DEDUP_REMOVED lines=9> */
.L_x_101:
[----:B------:R-:W-:Y:S05]  /*3f10*/  BSYNC B1 ;  /* 0x0000000000017941 */ /* 0x000fea0003800000 */
.L_x_100:
        /* <DEDUP_REMOVED lines=10> */
.L_x_103:
[----:B------:R-:W-:Y:S05]  /*3fc0*/  BSYNC B1 ;  /* 0x0000000000017941 */ /* 0x000fea0003800000 */
.L_x_102:
        /* <DEDUP_REMOVED lines=10> */
.L_x_105:
[----:B------:R-:W-:Y:S05]  /*4070*/  BSYNC B1 ;  /* 0x0000000000017941 */ /* 0x000fea0003800000 */
.L_x_104:
        /* <DEDUP_REMOVED lines=9> */
.L_x_107:
[----:B------:R-:W-:Y:S05]  /*4110*/  BSYNC B1 ;  /* 0x0000000000017941 */ /* 0x000fea0003800000 */
.L_x_106:
        /* <DEDUP_REMOVED lines=9> */
.L_x_109:
[----:B------:R-:W-:Y:S05]  /*41b0*/  BSYNC B1 ;  /* 0x0000000000017941 */ /* 0x000fea0003800000 */
.L_x_108:
        /* <DEDUP_REMOVED lines=10> */
.L_x_111:
[----:B------:R-:W-:Y:S05]  /*4260*/  BSYNC B1 ;  /* 0x0000000000017941 */ /* 0x000fea0003800000 */
.L_x_110:
        /* <DEDUP_REMOVED lines=10> */
.L_x_113:
[----:B------:R-:W-:Y:S05]  /*4310*/  BSYNC B1 ;  /* 0x0000000000017941 */ /* 0x000fea0003800000 */
.L_x_112:
        /* <DEDUP_REMOVED lines=9> */
.L_x_115:
[----:B------:R-:W-:Y:S05]  /*43b0*/  BSYNC B1 ;  /* 0x0000000000017941 */ /* 0x000fea0003800000 */
.L_x_114:
        /* <DEDUP_REMOVED lines=9> */
.L_x_117:
[----:B------:R-:W-:Y:S05]  /*4450*/  BSYNC B1 ;  /* 0x0000000000017941 */ /* 0x000fea0003800000 */
.L_x_116:
        /* <DEDUP_REMOVED lines=10> */
.L_x_119:
[----:B------:R-:W-:Y:S05]  /*4500*/  BSYNC B1 ;  /* 0x0000000000017941 */ /* 0x000fea0003800000 */
.L_x_118:
        /* <DEDUP_REMOVED lines=10> */
.L_x_121:
[----:B------:R-:W-:Y:S05]  /*45b0*/  BSYNC B1 ;  /* 0x0000000000017941 */ /* 0x000fea0003800000 */
.L_x_120:
        /* <DEDUP_REMOVED lines=9> */
.L_x_123:
[----:B------:R-:W-:Y:S05]  /*4650*/  BSYNC B1 ;  /* 0x0000000000017941 */ /* 0x000fea0003800000 */
.L_x_122:
        /* <DEDUP_REMOVED lines=9> */
.L_x_125:
[----:B------:R-:W-:Y:S05]  /*46f0*/  BSYNC B1 ;  /* 0x0000000000017941 */ /* 0x000fea0003800000 */
.L_x_124:
        /* <DEDUP_REMOVED lines=10> */
.L_x_127:
[----:B------:R-:W-:Y:S05]  /*47a0*/  BSYNC B1 ;  /* 0x0000000000017941 */ /* 0x000fea0003800000 */
.L_x_126:
        /* <DEDUP_REMOVED lines=10> */
.L_x_129:
[----:B------:R-:W-:Y:S05]  /*4850*/  BSYNC B1 ;  /* 0x0000000000017941 */ /* 0x000fea0003800000 */
.L_x_128:
        /* <DEDUP_REMOVED lines=9> */
.L_x_131:
[----:B------:R-:W-:Y:S05]  /*48f0*/  BSYNC B1 ;  /* 0x0000000000017941 */ /* 0x000fea0003800000 */
.L_x_130:
        /* <DEDUP_REMOVED lines=9> */
.L_x_133:
[----:B------:R-:W-:Y:S05]  /*4990*/  BSYNC B1 ;  /* 0x0000000000017941 */ /* 0x000fea0003800000 */
.L_x_132:
        /* <DEDUP_REMOVED lines=10> */
.L_x_135:
[----:B------:R-:W-:Y:S05]  /*4a40*/  BSYNC B1 ;  /* 0x0000000000017941 */ /* 0x000fea0003800000 */
.L_x_134:
        /* <DEDUP_REMOVED lines=10> */
.L_x_137:
[----:B------:R-:W-:Y:S05]  /*4af0*/  BSYNC B1 ;  /* 0x0000000000017941 */ /* 0x000fea0003800000 */
.L_x_136:
        /* <DEDUP_REMOVED lines=9> */
.L_x_139:
[----:B------:R-:W-:Y:S05]  /*4b90*/  BSYNC B1 ;  /* 0x0000000000017941 */ /* 0x000fea0003800000 */
.L_x_138:
        /* <DEDUP_REMOVED lines=9> */
.L_x_141:
[----:B------:R-:W-:Y:S05]  /*4c30*/  BSYNC B1 ;  /* 0x0000000000017941 */ /* 0x000fea0003800000 */
.L_x_140:
        /* <DEDUP_REMOVED lines=10> */
.L_x_143:
[----:B------:R-:W-:Y:S05]  /*4ce0*/  BSYNC B1 ;  /* 0x0000000000017941 */ /* 0x000fea0003800000 */
.L_x_142:
        /* <DEDUP_REMOVED lines=10> */
.L_x_145:
[----:B------:R-:W-:Y:S05]  /*4d90*/  BSYNC B1 ;  /* 0x0000000000017941 */ /* 0x000fea0003800000 */
.L_x_144:
        /* <DEDUP_REMOVED lines=9> */
.L_x_147:
[----:B------:R-:W-:Y:S05]  /*4e30*/  BSYNC B1 ;  /* 0x0000000000017941 */ /* 0x000fea0003800000 */
.L_x_146:
        /* <DEDUP_REMOVED lines=9> */
.L_x_149:
[----:B------:R-:W-:Y:S05]  /*4ed0*/  BSYNC B1 ;  /* 0x0000000000017941 */ /* 0x000fea0003800000 */
.L_x_148:
        /* <DEDUP_REMOVED lines=10> */
.L_x_151:
[----:B------:R-:W-:Y:S05]  /*4f80*/  BSYNC B1 ;  /* 0x0000000000017941 */ /* 0x000fea0003800000 */
.L_x_150:
[----:B-----5:R-:W-:Y:S01]  /*4f90*/  LOP3.LUT R5, R24, 0xffffe000, RZ, 0xc0, !PT ;  /* 0xffffe00018057812 */ /* 0x020fe200078ec0ff */
[----:B------:R-:W-:Y:S01]  /*4fa0*/  BSSY B1, `(.L_x_152) ;  /* 0x000000b000017945 */ /* 0x000fe20003800000 */
[----:B------:R-:W-:Y:S01]  /*4fb0*/  ISETP.GT.AND P1, PT, R4, 0x79, PT ;  /* 0x000000790400780c */ /* 0x000fe20003f24270 */
[----:B------:R-:W-:Y:S02]  /*4fc0*/  @P2 IMAD.MOV.U32 R4, RZ, RZ, R10 ;  /* 0x000000ffff042224 */ /* 0x000fe400078e000a */
[----:B------:R-:W-:Y:S01]  /*4fd0*/  FMUL R5, R5, R90 ;  /* 0x0000005a05057220 */ /* 0x000fe20000400000 */
[----:B------:R-:W-:-:S03]  /*4fe0*/  ISETP.GT.AND P3, PT, R3, RZ, P1 ;  /* 0x000000ff0300720c */ /* 0x000fc60000f64270 */
[----:B------:R-:W-:Y:S01]  /*4ff0*/  FFMA R15, R84, R23, R5 ;  /* 0x00000017540f7223 */ /* 0x000fe20000000005 */
[----:B------:R-:W-:-:S04]  /*5000*/  @P2 IMAD.MOV.U32 R5, RZ, RZ, R11 ;  /* 0x000000ffff052224 */ /* 0x000fc800078e000b */
[----:B------:R-:W-:-:S05]  /*5010*/  F2FP.TF32.F32.PACK_B R15, R15 ;  /* 0x0000000fff0f723e */ /* 0x000fca00024050ff */
[----:B------:R0:W-:Y:S01]  /*5020*/  @P2 STG.E desc[UR36][R4.64+0x1e0], R15 ;  /* 0x0001e00f04002986 */ /* 0x0001e2000c101924 */
[----:B------:R-:W-:Y:S05]  /*5030*/  @!P3 BRA `(.L_x_153) ;  /* 0x000000000004b947 */ /* 0x000fea0003800000 */
[----:B------:R0:W5:Y:S02]  /*5040*/  LDG.E.LTC128B R24, desc[UR36][R6.64+0x1e4] ;  /* 0x0001e42406187981 */ /* 0x000164000c1e1920 */
.L_x_153:
[----:B------:R-:W-:Y:S05]  /*5050*/  BSYNC B1 ;  /* 0x0000000000017941 */ /* 0x000fea0003800000 */
.L_x_152:
        /* <DEDUP_REMOVED lines=9> */
.L_x_155:
[----:B------:R-:W-:Y:S05]  /*50f0*/  BSYNC B1 ;  /* 0x0000000000017941 */ /* 0x000fea0003800000 */
.L_x_154:
[----:B-----5:R-:W-:Y:S01]  /*5100*/  LOP3.LUT R5, R24, 0xffffe000, RZ, 0xc0, !PT ;  /* 0xffffe00018057812 */ /* 0x020fe200078ec0ff */
[----:B------:R-:W-:Y:S01]  /*5110*/  @P0 IMAD.MOV.U32 R4, RZ, RZ, R12 ;  /* 0x000000ffff040224 */ /* 0x000fe200078e000c */
[----:B------:R-:W-:Y:S01]  /*5120*/  ISETP.GT.AND P1, PT, R3, 0x8, P1 ;  /* 0x000000080300780c */ /* 0x000fe20000f24270 */
[----:B------:R-:W-:Y:S02]  /*5130*/  BSSY B1, `(.L_x_156) ;  /* 0x0000008000017945 */ /* 0x000fe40003800000 */
[----:B------:R-:W-:-:S04]  /*5140*/  FMUL R5, R5, R90 ;  /* 0x0000005a05057220 */ /* 0x000fc80000400000 */
[----:B-1----:R-:W-:Y:S01]  /*5150*/  FFMA R7, R86, R23, R5 ;  /* 0x0000001756077223 */ /* 0x002fe20000000005 */
[----:B------:R-:W-:-:S04]  /*5160*/  @P0 IMAD.MOV.U32 R5, RZ, RZ, R13 ;  /* 0x000000ffff050224 */ /* 0x000fc800078e000d */
[----:B------:R-:W-:-:S05]  /*5170*/  F2FP.TF32.F32.PACK_B R7, R7 ;  /* 0x00000007ff07723e */ /* 0x000fca00024050ff */
[----:B------:R1:W-:Y:S01]  /*5180*/  @P0 STG.E desc[UR36][R4.64+0x1e0], R7 ;  /* 0x0001e00704000986 */ /* 0x0003e2000c101924 */
[----:B------:R-:W-:Y:S05]  /*5190*/  @!P1 BRA `(.L_x_157) ;  /* 0x0000000000049947 */ /* 0x000fea0003800000 */
[----:B------:R0:W5:Y:S02]  /*51a0*/  LDG.E.LTC128B R24, desc[UR36][R8.64+0x1e4] ;  /* 0x0001e42408187981 */ /* 0x000164000c1e1920 */
.L_x_157:
[----:B------:R-:W-:Y:S05]  /*51b0*/  BSYNC B1 ;  /* 0x0000000000017941 */ /* 0x000fea0003800000 */
.L_x_156:
[----:B------:R-:W-:Y:S05]  /*51c0*/  @!P1 BRA `(.L_x_158) ;  /* 0x0000001000e89947 */ /* 0x000fea0003800000 */
[----:B-----5:R-:W-:-:S05]  /*51d0*/  LOP3.LUT R3, R24, 0xffffe000, RZ, 0xc0, !PT ;  /* 0xffffe00018037812 */ /* 0x020fca00078ec0ff */
[----:B-1----:R-:W-:-:S04]  /*51e0*/  FMUL R4, R3, R90 ;  /* 0x0000005a03047220 */ /* 0x002fc80000400000 */
[----:B------:R-:W-:-:S05]  /*51f0*/  FFMA R87, R87, R23, R4 ;  /* 0x0000001757577223 */ /* 0x000fca0000000004 */
[----:B------:R-:W-:-:S05]  /*5200*/  F2FP.TF32.F32.PACK_B R87, R87 ;  /* 0x00000057ff57723e */ /* 0x000fca00024050ff */
[----:B------:R1:W-:Y:S01]  /*5210*/  STG.E desc[UR36][R12.64+0x1e4], R87 ;  /* 0x0001e4570c007986 */ /* 0x0003e2000c101924 */
[----:B------:R-:W-:Y:S05]  /*5220*/  BRA `(.L_x_158) ;  /* 0x0000001000d07947 */ /* 0x000fea0003800000 */
.L_x_33:
[----:B------:R-:W-:Y:S01]  /*5230*/  ISETP.GT.AND P4, PT, R4, 0x1, PT ;  /* 0x000000010400780c */ /* 0x000fe20003f84270 */
[----:B------:R-:W-:Y:S01]  /*5240*/  ULDC.64 UR4, c[0x0][0x5c0] ;  /* 0x0001700000047ab9 */ /* 0x000fe20000000a00 */
[-C--:B------:R-:W-:Y:S01]  /*5250*/  FMUL R5, R24, R23.reuse ;  /* 0x0000001718057220 */ /* 0x080fe20000400000 */
[----:B------:R-:W-:Y:S01]  /*5260*/  LEA R6, P3, R106, UR4, 0x2 ;  /* 0x000000046a067c11 */ /* 0x000fe2000f8610ff */
[-C--:B------:R-:W-:Y:S01]  /*5270*/  FMUL R25, R25, R23.reuse ;  /* 0x0000001719197220 */ /* 0x080fe20000400000 */
[----:B------:R-:W-:Y:S01]  /*5280*/  ISETP.GT.AND P1, PT, R3, RZ, P4 ;  /* 0x000000ff0300720c */ /* 0x000fe20002724270 */
[-C--:B------:R-:W-:Y:S01]  /*5290*/  FMUL R11, R26, R23.reuse ;  /* 0x000000171a0b7220 */ /* 0x080fe20000400000 */
[----:B------:R-:W-:Y:S01]  /*52a0*/  LEA.HI.X R7, R106, UR5, R117, 0x2, P3 ;  /* 0x000000056a077c11 */ /* 0x000fe200098f1475 */
[----:B------:R-:W-:Y:S01]  /*52b0*/  FMUL R27, R27, R23 ;  /* 0x000000171b1b7220 */ /* 0x000fe20000400000 */
[----:B------:R-:W-:Y:S01]  /*52c0*/  F2FP.TF32.F32.PACK_B R5, R5 ;  /* 0x00000005ff05723e */ /* 0x000fe200024050ff */
[----:B------:R-:W-:Y:S01]  /*52d0*/  FMUL R29, R29, R23 ;  /* 0x000000171d1d7220 */ /* 0x000fe20000400000 */
[----:B------:R-:W-:Y:S01]  /*52e0*/  F2FP.TF32.F32.PACK_B R25, R25 ;  /* 0x00000019ff19723e */ /* 0x000fe200024050ff */
[-C--:B------:R-:W-:Y:S01]  /*52f0*/  FMUL R31, R31, R23.reuse ;  /* 0x000000171f1f7220 */ /* 0x080fe20000400000 */
[C---:B------:R-:W-:Y:S01]  /*5300*/  SHF.L.U64.HI R9, R91.reuse, 0x2, R92 ;  /* 0x000000025b097819 */ /* 0x040fe2000001025c */
[----:B------:R0:W-:Y:S01]  /*5310*/  @P2 STG.E desc[UR36][R6.64], R5 ;  /* 0x0000000506002986 */ /* 0x0001e2000c101924 */
[----:B------:R-:W-:Y:S01]  /*5320*/  LEA R8, P3, R91, R6, 0x2 ;  /* 0x000000065b087211 */ /* 0x000fe200078610ff */
[-C--:B------:R-:W-:Y:S01]  /*5330*/  FMUL R13, R32, R23.reuse ;  /* 0x00000017200d7220 */ /* 0x080fe20000400000 */
[C---:B------:R-:W-:Y:S01]  /*5340*/  ISETP.GT.AND P2, PT, R4.reuse, 0x8, PT ;  /* 0x000000080400780c */ /* 0x040fe20003f44270 */
[----:B------:R-:W-:Y:S01]  /*5350*/  @P1 STG.E desc[UR36][R6.64+0x4], R25 ;  /* 0x0000041906001986 */ /* 0x000fe2000c101924 */
[----:B------:R-:W-:Y:S01]  /*5360*/  ISETP.GT.AND P1, PT, R4, 0x9, PT ;  /* 0x000000090400780c */ /* 0x000fe20003f24270 */
[----:B------:R-:W-:Y:S01]  /*5370*/  IMAD.X R9, R9, 0x1, R7, P3 ;  /* 0x0000000109097824 */ /* 0x000fe200018e0607 */
[----:B------:R-:W-:Y:S01]  /*5380*/  ISETP.GT.AND P0, PT, R3, 0x8, P0 ;  /* 0x000000080300780c */ /* 0x000fe20000704270 */
[-C--:B------:R-:W-:Y:S01]  /*5390*/  FMUL R33, R33, R23.reuse ;  /* 0x0000001721217220 */ /* 0x080fe20000400000 */
[----:B------:R-:W-:Y:S01]  /*53a0*/  ISETP.GT.AND P4, PT, R3, 0x8, P4 ;  /* 0x000000080300780c */ /* 0x000fe20002784270 */
[-C--:B------:R-:W-:Y:S01]  /*53b0*/  FMUL R35, R35, R23.reuse ;  /* 0x0000001723237220 */ /* 0x080fe20000400000 */
[C---:B------:R-:W-:Y:S01]  /*53c0*/  ISETP.GT.AND P5, PT, R3.reuse, RZ, P2 ;  /* 0x000000ff0300720c */ /* 0x040fe200017a4270 */
[-C--:B0-----:R-:W-:Y:S01]  /*53d0*/  FMUL R5, R28, R23.reuse ;  /* 0x000000171c057220 */ /* 0x081fe20000400000 */
[----:B------:R-:W-:Y:S01]  /*53e0*/  ISETP.GT.AND P3, PT, R3, RZ, P1 ;  /* 0x000000ff0300720c */ /* 0x000fe20000f64270 */
[----:B------:R-:W-:Y:S01]  /*53f0*/  FMUL R37, R37, R23 ;  /* 0x0000001725257220 */ /* 0x000fe20000400000 */
[----:B------:R-:W-:Y:S01]  /*5400*/  F2FP.TF32.F32.PACK_B R11, R11 ;  /* 0x0000000bff0b723e */ /* 0x000fe200024050ff */
[----:B------:R-:W-:Y:S01]  /*5410*/  FMUL R39, R39, R23 ;  /* 0x0000001727277220 */ /* 0x000fe20000400000 */
[----:B------:R-:W-:Y:S01]  /*5420*/  F2FP.TF32.F32.PACK_B R27, R27 ;  /* 0x0000001bff1b723e */ /* 0x000fe200024050ff */
[----:B------:R-:W-:Y:S01]  /*5430*/  FMUL R41, R41, R23 ;  /* 0x0000001729297220 */ /* 0x000fe20000400000 */
[----:B------:R-:W-:Y:S01]  /*5440*/  F2FP.TF32.F32.PACK_B R5, R5 ;  /* 0x00000005ff05723e */ /* 0x000fe200024050ff */
[----:B------:R0:W-:Y:S01]  /*5450*/  @P0 STG.E desc[UR36][R8.64], R11 ;  /* 0x0000000b08000986 */ /* 0x0001e2000c101924 */
[----:B------:R-:W-:Y:S01]  /*5460*/  F2FP.TF32.F32.PACK_B R29, R29 ;  /* 0x0000001dff1d723e */ /* 0x000fe200024050ff */
[-C--:B------:R-:W-:Y:S01]  /*5470*/  FMUL R43, R43, R23.reuse ;  /* 0x000000172b2b7220 */ /* 0x080fe20000400000 */
[C---:B------:R-:W-:Y:S01]  /*5480*/  ISETP.GT.AND P0, PT, R4.reuse, 0x10, PT ;  /* 0x000000100400780c */ /* 0x040fe20003f04270 */
[----:B------:R-:W-:Y:S01]  /*5490*/  @P4 STG.E desc[UR36][R8.64+0x4], R27 ;  /* 0x0000041b08004986 */ /* 0x000fe2000c101924 */
[----:B------:R-:W-:Y:S01]  /*54a0*/  ISETP.GT.AND P2, PT, R3, 0x8, P2 ;  /* 0x000000080300780c */ /* 0x000fe20001744270 */
[-C--:B------:R-:W-:Y:S01]  /*54b0*/  FMUL R45, R45, R23.reuse ;  /* 0x000000172d2d7220 */ /* 0x080fe20000400000 */
[C---:B------:R-:W-:Y:S01]  /*54c0*/  ISETP.GT.AND P1, PT, R3.reuse, 0x8, P1 ;  /* 0x000000080300780c */ /* 0x040fe20000f24270 */
[----:B------:R1:W-:Y:S01]  /*54d0*/  @P5 STG.E desc[UR36][R6.64+0x20], R5 ;  /* 0x0000200506005986 */ /* 0x0003e2000c101924 */
[----:B------:R-:W-:Y:S01]  /*54e0*/  ISETP.GT.AND P5, PT, R3, RZ, P0 ;  /* 0x000000ff0300720c */ /* 0x000fe200007a4270 */
[----:B------:R-:W-:Y:S01]  /*54f0*/  FMUL R47, R47, R23 ;  /* 0x000000172f2f7220 */ /* 0x000fe20000400000 */
[----:B------:R-:W-:Y:S01]  /*5500*/  F2FP.TF32.F32.PACK_B R31, R31 ;  /* 0x0000001fff1f723e */ /* 0x000fe200024050ff */
[----:B------:R-:W-:Y:S01]  /*5510*/  @P3 STG.E desc[UR36][R6.64+0x24], R29 ;  /* 0x0000241d06003986 */ /* 0x000fe2000c101924 */
[----:B------:R-:W-:Y:S01]  /*5520*/  ISETP.GT.AND P3, PT, R4, 0x11, PT ;  /* 0x000000110400780c */ /* 0x000fe20003f64270 */
[----:B0-----:R-:W-:Y:S01]  /*5530*/  FMUL R11, R30, R23 ;  /* 0x000000171e0b7220 */ /* 0x001fe20000400000 */
[----:B------:R-:W-:Y:S01]  /*5540*/  F2FP.TF32.F32.PACK_B R13, R13 ;  /* 0x0000000dff0d723e */ /* 0x000fe200024050ff */
[-C--:B------:R-:W-:Y:S01]  /*5550*/  FMUL R49, R49, R23.reuse ;  /* 0x0000001731317220 */ /* 0x080fe20000400000 */
[----:B------:R-:W-:Y:S01]  /*5560*/  ISETP.GT.AND P4, PT, R3, RZ, P3 ;  /* 0x000000ff0300720c */ /* 0x000fe20001f84270 */
[----:B------:R-:W-:Y:S01]  /*5570*/  FMUL R51, R51, R23 ;  /* 0x0000001733337220 */ /* 0x000fe20000400000 */
[----:B------:R-:W-:Y:S01]  /*5580*/  F2FP.TF32.F32.PACK_B R11, R11 ;  /* 0x0000000bff0b723e */ /* 0x000fe200024050ff */
[----:B-1----:R-:W-:Y:S01]  /*5590*/  FMUL R5, R34, R23 ;  /* 0x0000001722057220 */ /* 0x002fe20000400000 */
[----:B------:R-:W-:Y:S01]  /*55a0*/  F2FP.TF32.F32.PACK_B R33, R33 ;  /* 0x00000021ff21723e */ /* 0x000fe200024050ff */
[-C--:B------:R-:W-:Y:S01]  /*55b0*/  FMUL R53, R53, R23.reuse ;  /* 0x0000001735357220 */ /* 0x080fe20000400000 */
[----:B------:R-:W-:Y:S01]  /*55c0*/  ISETP.GT.AND P0, PT, R3, 0x8, P0 ;  /* 0x000000080300780c */ /* 0x000fe20000704270 */
[----:B------:R0:W-:Y:S01]  /*55d0*/  @P2 STG.E desc[UR36][R8.64+0x20], R11 ;  /* 0x0000200b08002986 */ /* 0x0001e2000c101924 */
[C---:B------:R-:W-:Y:S01]  /*55e0*/  ISETP.GT.AND P2, PT, R4.reuse, 0x19, PT ;  /* 0x000000190400780c */ /* 0x040fe20003f44270 */
[----:B------:R-:W-:Y:S01]  /*55f0*/  FMUL R55, R55, R23 ;  /* 0x0000001737377220 */ /* 0x000fe20000400000 */
[----:B------:R-:W-:Y:S01]  /*5600*/  F2FP.TF32.F32.PACK_B R5, R5 ;  /* 0x00000005ff05723e */ /* 0x000fe200024050ff */
[----:B------:R-:W-:Y:S01]  /*5610*/  @P1 STG.E desc[UR36][R8.64+0x24], R31 ;  /* 0x0000241f08001986 */ /* 0x000fe2000c101924 */
[----:B------:R-:W-:Y:S01]  /*5620*/  ISETP.GT.AND P1, PT, R4, 0x18, PT ;  /* 0x000000180400780c */ /* 0x000fe20003f24270 */
[----:B------:R-:W-:Y:S01]  /*5630*/  FMUL R57, R57, R23 ;  /* 0x0000001739397220 */ /* 0x000fe20000400000 */
[----:B------:R-:W-:Y:S01]  /*5640*/  F2FP.TF32.F32.PACK_B R35, R35 ;  /* 0x00000023ff23723e */ /* 0x000fe200024050ff */
[----:B------:R1:W-:Y:S01]  /*5650*/  @P5 STG.E desc[UR36][R6.64+0x40], R13 ;  /* 0x0000400d06005986 */ /* 0x0003e2000c101924 */
[----:B------:R-:W-:Y:S01]  /*5660*/  ISETP.GT.AND P5, PT, R3, RZ, P1 ;  /* 0x000000ff0300720c */ /* 0x000fe20000fa4270 */
[----:B------:R-:W-:Y:S01]  /*5670*/  FMUL R59, R59, R23 ;  /* 0x000000173b3b7220 */ /* 0x000fe20000400000 */
[----:B------:R-:W-:Y:S01]  /*5680*/  F2FP.TF32.F32.PACK_B R37, R37 ;  /* 0x00000025ff25723e */ /* 0x000fe200024050ff */
[----:B------:R-:W-:Y:S01]  /*5690*/  @P4 STG.E desc[UR36][R6.64+0x44], R33 ;  /* 0x0000442106004986 */ /* 0x000fe2000c101924 */
[C---:B------:R-:W-:Y:S01]  /*56a0*/  ISETP.GT.AND P4, PT, R3.reuse, 0x8, P3 ;  /* 0x000000080300780c */ /* 0x040fe20001f84270 */
[-C--:B0-----:R-:W-:Y:S01]  /*56b0*/  FMUL R11, R36, R23.reuse ;  /* 0x00000017240b7220 */ /* 0x081fe20000400000 */
[----:B------:R-:W-:Y:S01]  /*56c0*/  ISETP.GT.AND P3, PT, R3, RZ, P2 ;  /* 0x000000ff0300720c */ /* 0x000fe20001764270 */
[----:B------:R0:W-:Y:S01]  /*56d0*/  @P0 STG.E desc[UR36][R8.64+0x40], R5 ;  /* 0x0000400508000986 */ /* 0x0001e2000c101924 */
[----:B------:R-:W-:Y:S01]  /*56e0*/  ISETP.GT.AND P0, PT, R4, 0x20, PT ;  /* 0x000000200400780c */ /* 0x000fe20003f04270 */
[----:B------:R-:W-:Y:S01]  /*56f0*/  FMUL R61, R61, R23 ;  /* 0x000000173d3d7220 */ /* 0x000fe20000400000 */
[----:B------:R-:W-:Y:S01]  /*5700*/  F2FP.TF32.F32.PACK_B R11, R11 ;  /* 0x0000000bff0b723e */ /* 0x000fe200024050ff */
[-C--:B-1----:R-:W-:Y:S01]  /*5710*/  FMUL R13, R40, R23.reuse ;  /* 0x00000017280d7220 */ /* 0x082fe20000400000 */
[----:B------:R-:W-:Y:S01]  /*5720*/  ISETP.GT.AND P1, PT, R3, 0x8, P1 ;  /* 0x000000080300780c */ /* 0x000fe20000f24270 */
[----:B------:R-:W-:Y:S01]  /*5730*/  FMUL R63, R63, R23 ;  /* 0x000000173f3f7220 */ /* 0x000fe20000400000 */
[----:B------:R-:W-:Y:S01]  /*5740*/  F2FP.TF32.F32.PACK_B R39, R39 ;  /* 0x00000027ff27723e */ /* 0x000fe200024050ff */
[----:B------:R-:W-:Y:S01]  /*5750*/  FMUL R65, R65, R23 ;  /* 0x0000001741417220 */ /* 0x000fe20000400000 */
[----:B------:R-:W-:Y:S01]  /*5760*/  F2FP.TF32.F32.PACK_B R13, R13 ;  /* 0x0000000dff0d723e */ /* 0x000fe200024050ff */
[----:B------:R-:W-:Y:S01]  /*5770*/  @P4 STG.E desc[UR36][R8.64+0x44], R35 ;  /* 0x0000442308004986 */ /* 0x000fe2000c101924 */
[C---:B------:R-:W-:Y:S01]  /*5780*/  ISETP.GT.AND P4, PT, R3.reuse, 0x8, P2 ;  /* 0x000000080300780c */ /* 0x040fe20001784270 */
[-C--:B0-----:R-:W-:Y:S01]  /*5790*/  FMUL R5, R38, R23.reuse ;  /* 0x0000001726057220 */ /* 0x081fe20000400000 */
[C---:B------:R-:W-:Y:S01]  /*57a0*/  ISETP.GT.AND P2, PT, R4.reuse, 0x21, PT ;  /* 0x000000210400780c */ /* 0x040fe20003f44270 */
[----:B------:R0:W-:Y:S01]  /*57b0*/  @P5 STG.E desc[UR36][R6.64+0x60], R11 ;  /* 0x0000600b06005986 */ /* 0x0001e2000c101924 */
[----:B------:R-:W-:Y:S01]  /*57c0*/  ISETP.GT.AND P5, PT, R3, RZ, P0 ;  /* 0x000000ff0300720c */ /* 0x000fe200007a4270 */
[----:B------:R-:W-:Y:S01]  /*57d0*/  FMUL R67, R67, R23 ;  /* 0x0000001743437220 */ /* 0x000fe20000400000 */
[----:B------:R-:W-:Y:S01]  /*57e0*/  F2FP.TF32.F32.PACK_B R5, R5 ;  /* 0x00000005ff05723e */ /* 0x000fe200024050ff */
[----:B------:R-:W-:Y:S01]  /*57f0*/  @P3 STG.E desc[UR36][R6.64+0x64], R37 ;  /* 0x0000642506003986 */ /* 0x000fe2000c101924 */
[----:B------:R-:W-:Y:S01]  /*5800*/  ISETP.GT.AND P3, PT, R3, RZ, P2 ;  /* 0x000000ff0300720c */ /* 0x000fe20001764270 */
[----:B------:R-:W-:Y:S01]  /*5810*/  FMUL R69, R69, R23 ;  /* 0x0000001745457220 */ /* 0x000fe20000400000 */
[----:B------:R-:W-:Y:S01]  /*5820*/  F2FP.TF32.F32.PACK_B R41, R41 ;  /* 0x00000029ff29723e */ /* 0x000fe200024050ff */
[----:B------:R1:W-:Y:S01]  /*5830*/  @P1 STG.E desc[UR36][R8.64+0x60], R5 ;  /* 0x0000600508001986 */ /* 0x0003e2000c101924 */
[----:B------:R-:W-:Y:S01]  /*5840*/  ISETP.GT.AND P1, PT, R4, 0x28, PT ;  /* 0x000000280400780c */ /* 0x000fe20003f24270 */
[-C--:B------:R-:W-:Y:S01]  /*5850*/  FMUL R71, R71, R23.reuse ;  /* 0x0000001747477220 */ /* 0x080fe20000400000 */
[C---:B------:R-:W-:Y:S01]  /*5860*/  ISETP.GT.AND P0, PT, R3.reuse, 0x8, P0 ;  /* 0x000000080300780c */ /* 0x040fe20000704270 */
[----:B------:R-:W-:Y:S01]  /*5870*/  @P4 STG.E desc[UR36][R8.64+0x64], R39 ;  /* 0x0000642708004986 */ /* 0x000fe2000c101924 */
[C---:B------:R-:W-:Y:S01]  /*5880*/  ISETP.GT.AND P4, PT, R3.reuse, 0x8, P2 ;  /* 0x000000080300780c */ /* 0x040fe20001784270 */
[-C--:B0-----:R-:W-:Y:S01]  /*5890*/  FMUL R11, R44, R23.reuse ;  /* 0x000000172c0b7220 */ /* 0x081fe20000400000 */
[----:B------:R-:W-:Y:S01]  /*58a0*/  ISETP.GT.AND P2, PT, R4, 0x29, PT ;  /* 0x000000290400780c */ /* 0x000fe20003f44270 */
[----:B------:R0:W-:Y:S01]  /*58b0*/  @P5 STG.E desc[UR36][R6.64+0x80], R13 ;  /* 0x0000800d06005986 */ /* 0x0001e2000c101924 */
[----:B------:R-:W-:Y:S01]  /*58c0*/  ISETP.GT.AND P5, PT, R3, RZ, P1 ;  /* 0x000000ff0300720c */ /* 0x000fe20000fa4270 */
[----:B------:R-:W-:Y:S01]  /*58d0*/  FMUL R73, R73, R23 ;  /* 0x0000001749497220 */ /* 0x000fe20000400000 */
[----:B------:R-:W-:Y:S01]  /*58e0*/  F2FP.TF32.F32.PACK_B R43, R43 ;  /* 0x0000002bff2b723e */ /* 0x000fe200024050ff */
[-C--:B-1----:R-:W-:Y:S01]  /*58f0*/  FMUL R5, R42, R23.reuse ;  /* 0x000000172a057220 */ /* 0x082fe20000400000 */
[----:B------:R-:W-:Y:S01]  /*5900*/  @P3 STG.E desc[UR36][R6.64+0x84], R41 ;  /* 0x0000842906003986 */ /* 0x000fe2000c101924 */
[----:B------:R-:W-:Y:S01]  /*5910*/  ISETP.GT.AND P3, PT, R3, RZ, P2 ;  /* 0x000000ff0300720c */ /* 0x000fe20001764270 */
[----:B------:R-:W-:Y:S01]  /*5920*/  FMUL R75, R75, R23 ;  /* 0x000000174b4b7220 */ /* 0x000fe20000400000 */
[----:B------:R-:W-:Y:S01]  /*5930*/  F2FP.TF32.F32.PACK_B R11, R11 ;  /* 0x0000000bff0b723e */ /* 0x000fe200024050ff */
[----:B------:R-:W-:Y:S01]  /*5940*/  FMUL R77, R77, R23 ;  /* 0x000000174d4d7220 */ /* 0x000fe20000400000 */
[----:B------:R-:W-:Y:S01]  /*5950*/  F2FP.TF32.F32.PACK_B R5, R5 ;  /* 0x00000005ff05723e */ /* 0x000fe200024050ff */
[----:B------:R-:W-:Y:S01]  /*5960*/  FMUL R79, R79, R23 ;  /* 0x000000174f4f7220 */ /* 0x000fe20000400000 */
[----:B------:R-:W-:Y:S01]  /*5970*/  F2FP.TF32.F32.PACK_B R45, R45 ;  /* 0x0000002dff2d723e */ /* 0x000fe200024050ff */
[-C--:B0-----:R-:W-:Y:S01]  /*5980*/  FMUL R13, R48, R23.reuse ;  /* 0x00000017300d7220 */ /* 0x081fe20000400000 */
[----:B------:R-:W-:Y:S01]  /*5990*/  ISETP.GT.AND P1, PT, R3, 0x8, P1 ;  /* 0x000000080300780c */ /* 0x000fe20000f24270 */
[----:B------:R0:W-:Y:S01]  /*59a0*/  @P0 STG.E desc[UR36][R8.64+0x80], R5 ;  /* 0x0000800508000986 */ /* 0x0001e2000c101924 */
[----:B------:R-:W-:Y:S01]  /*59b0*/  ISETP.GT.AND P0, PT, R4, 0x30, PT ;  /* 0x000000300400780c */ /* 0x000fe20003f04270 */
[----:B------:R-:W-:Y:S01]  /*59c0*/  FMUL R81, R81, R23 ;  /* 0x0000001751517220 */ /* 0x000fe20000400000 */
[----:B------:R-:W-:Y:S01]  /*59d0*/  F2FP.TF32.F32.PACK_B R47, R47 ;  /* 0x0000002fff2f723e */ /* 0x000fe200024050ff */
[----:B------:R-:W-:Y:S01]  /*59e0*/  @P4 STG.E desc[UR36][R8.64+0x84], R43 ;  /* 0x0000842b08004986 */ /* 0x000fe2000c101924 */
[C---:B------:R-:W-:Y:S01]  /*59f0*/  ISETP.GT.AND P4, PT, R3.reuse, 0x8, P2 ;  /* 0x000000080300780c */ /* 0x040fe20001784270 */
[-C--:B------:R-:W-:Y:S01]  /*5a00*/  FMUL R15, R82, R23.reuse ;  /* 0x00000017520f7220 */ /* 0x080fe20000400000 */
[----:B------:R-:W-:Y:S01]  /*5a10*/  ISETP.GT.AND P2, PT, R4, 0x31, PT ;  /* 0x000000310400780c */ /* 0x000fe20003f44270 */
[----:B------:R1:W-:Y:S01]  /*5a20*/  @P5 STG.E desc[UR36][R6.64+0xa0], R11 ;  /* 0x0000a00b06005986 */ /* 0x0003e2000c101924 */
[----:B------:R-:W-:Y:S01]  /*5a30*/  ISETP.GT.AND P5, PT, R3, RZ, P0 ;  /* 0x000000ff0300720c */ /* 0x000fe200007a4270 */
[----:B------:R-:W-:Y:S01]  /*5a40*/  FMUL R83, R83, R23 ;  /* 0x0000001753537220 */ /* 0x000fe20000400000 */
[----:B------:R-:W-:Y:S01]  /*5a50*/  F2FP.TF32.F32.PACK_B R13, R13 ;  /* 0x0000000dff0d723e */ /* 0x000fe200024050ff */
[-C--:B0-----:R-:W-:Y:S01]  /*5a60*/  FMUL R5, R46, R23.reuse ;  /* 0x000000172e057220 */ /* 0x081fe20000400000 */
[----:B------:R-:W-:Y:S01]  /*5a70*/  @P3 STG.E desc[UR36][R6.64+0xa4], R45 ;  /* 0x0000a42d06003986 */ /* 0x000fe2000c101924 */
[----:B------:R-:W-:Y:S01]  /*5a80*/  ISETP.GT.AND P3, PT, R3, RZ, P2 ;  /* 0x000000ff0300720c */ /* 0x000fe20001764270 */
[----:B------:R-:W-:Y:S01]  /*5a90*/  FMUL R21, R84, R23 ;  /* 0x0000001754157220 */ /* 0x000fe20000400000 */
[----:B------:R-:W-:Y:S01]  /*5aa0*/  F2FP.TF32.F32.PACK_B R49, R49 ;  /* 0x00000031ff31723e */ /* 0x000fe200024050ff */
[----:B------:R-:W-:Y:S01]  /*5ab0*/  FMUL R85, R85, R23 ;  /* 0x0000001755557220 */ /* 0x000fe20000400000 */
[----:B------:R-:W-:Y:S01]  /*5ac0*/  F2FP.TF32.F32.PACK_B R5, R5 ;  /* 0x00000005ff05723e */ /* 0x000fe200024050ff */
[-C--:B------:R-:W-:Y:S01]  /*5ad0*/  FMUL R87, R87, R23.reuse ;  /* 0x0000001757577220 */ /* 0x080fe20000400000 */
[----:B------:R-:W-:Y:S01]  /*5ae0*/  ISETP.GT.AND P0, PT, R3, 0x8, P0 ;  /* 0x000000080300780c */ /* 0x000fe20000704270 */
[----:B-1----:R-:W-:Y:S01]  /*5af0*/  FMUL R11, R52, R23 ;  /* 0x00000017340b7220 */ /* 0x002fe20000400000 */
[----:B------:R-:W-:Y:S01]  /*5b00*/  F2FP.TF32.F32.PACK_B R51, R51 ;  /* 0x00000033ff33723e */ /* 0x000fe200024050ff */
[----:B------:R0:W-:Y:S01]  /*5b10*/  @P1 STG.E desc[UR36][R8.64+0xa0], R5 ;  /* 0x0000a00508001986 */ /* 0x0001e2000c101924 */
[----:B------:R-:W-:-:S02]  /*5b20*/  ISETP.GT.AND P1, PT, R4, 0x38, PT ;  /* 0x000000380400780c */ /* 0x000fc40003f24270 */
[----:B------:R-:W-:Y:S01]  /*5b30*/  F2FP.TF32.F32.PACK_B R11, R11 ;  /* 0x0000000bff0b723e */ /* 0x000fe200024050ff */
[----:B------:R-:W-:Y:S01]  /*5b40*/  @P4 STG.E desc[UR36][R8.64+0xa4], R47 ;  /* 0x0000a42f08004986 */ /* 0x000fe2000c101924 */
[C---:B------:R-:W-:Y:S02]  /*5b50*/  ISETP.GT.AND P4, PT, R3.reuse, 0x8, P2 ;  /* 0x000000080300780c */ /* 0x040fe40001784270 */
[----:B------:R-:W-:Y:S01]  /*5b60*/  ISETP.GT.AND P2, PT, R4, 0x39, PT ;  /* 0x000000390400780c */ /* 0x000fe20003f44270 */
[----:B------:R1:W-:Y:S01]  /*5b70*/  @P5 STG.E desc[UR36][R6.64+0xc0], R13 ;  /* 0x0000c00d06005986 */ /* 0x0003e2000c101924 */
[C---:B------:R-:W-:Y:S02]  /*5b80*/  ISETP.GT.AND P5, PT, R3.reuse, RZ, P1 ;  /* 0x000000ff0300720c */ /* 0x040fe40000fa4270 */
[----:B------:R-:W-:Y:S01]  /*5b90*/  F2FP.TF32.F32.PACK_B R53, R53 ;  /* 0x00000035ff35723e */ /* 0x000fe200024050ff */
[----:B0-----:R-:W-:Y:S01]  /*5ba0*/  FMUL R5, R50, R23 ;  /* 0x0000001732057220 */ /* 0x001fe20000400000 */
[----:B------:R-:W-:Y:S01]  /*5bb0*/  @P3 STG.E desc[UR36][R6.64+0xc4], R49 ;  /* 0x0000c43106003986 */ /* 0x000fe2000c101924 */
[----:B------:R-:W-:-:S02]  /*5bc0*/  ISETP.GT.AND P3, PT, R3, RZ, P2 ;  /* 0x000000ff0300720c */ /* 0x000fc40001764270 */
[----:B------:R-:W-:Y:S02]  /*5bd0*/  ISETP.GT.AND P1, PT, R3, 0x8, P1 ;  /* 0x000000080300780c */ /* 0x000fe40000f24270 */
[----:B------:R-:W-:Y:S01]  /*5be0*/  F2FP.TF32.F32.PACK_B R5, R5 ;  /* 0x00000005ff05723e */ /* 0x000fe200024050ff */
[----:B-1----:R-:W-:Y:S01]  /*5bf0*/  FMUL R13, R56, R23 ;  /* 0x00000017380d7220 */ /* 0x002fe20000400000 */
[----:B------:R-:W-:-:S03]  /*5c00*/  F2FP.TF32.F32.PACK_B R55, R55 ;  /* 0x00000037ff37723e */ /* 0x000fc600024050ff */
[----:B------:R0:W-:Y:S01]  /*5c10*/  @P0 STG.E desc[UR36][R8.64+0xc0], R5 ;  /* 0x0000c00508000986 */ /* 0x0001e2000c101924 */
[C---:B------:R-:W-:Y:S02]  /*5c20*/  ISETP.GT.AND P0, PT, R4.reuse, 0x40, PT ;  /* 0x000000400400780c */ /* 0x040fe40003f04270 */
        /* <DEDUP_REMOVED lines=71> */
[----:B------:R-:W-:Y:S01]  /*60a0*/  @P3 STG.E desc[UR36][R6.64+0x164], R69 ;  /* 0x0001644506003986 */ /* 0x000fe2000c101924 */
[----:B0-----:R-:W-:Y:S01]  /*60b0*/  FMUL R5, R70, R23 ;  /* 0x0000001746057220 */ /* 0x001fe20000400000 */
[----:B------:R-:W-:-:S02]  /*60c0*/  ISETP.GT.AND P3, PT, R3, RZ, P2 ;  /* 0x000000ff0300720c */ /* 0x000fc40001764270 */
[----:B------:R-:W-:Y:S02]  /*60d0*/  ISETP.GT.AND P0, PT, R3, 0x8, P0 ;  /* 0x000000080300780c */ /* 0x000fe40000704270 */
[----:B------:R-:W-:Y:S01]  /*60e0*/  F2FP.TF32.F32.PACK_B R5, R5 ;  /* 0x00000005ff05723e */ /* 0x000fe200024050ff */
[----:B-1----:R-:W-:Y:S01]  /*60f0*/  FMUL R11, R76, R23 ;  /* 0x000000174c0b7220 */ /* 0x002fe20000400000 */
[----:B------:R-:W-:-:S03]  /*6100*/  F2FP.TF32.F32.PACK_B R75, R75 ;  /* 0x0000004bff4b723e */ /* 0x000fc600024050ff */
[----:B------:R0:W-:Y:S01]  /*6110*/  @P1 STG.E desc[UR36][R8.64+0x160], R5 ;  /* 0x0001600508001986 */ /* 0x0001e2000c101924 */
[----:B------:R-:W-:Y:S02]  /*6120*/  F2FP.TF32.F32.PACK_B R77, R77 ;  /* 0x0000004dff4d723e */ /* 0x000fe400024050ff */
[----:B------:R-:W-:Y:S01]  /*6130*/  F2FP.TF32.F32.PACK_B R11, R11 ;  /* 0x0000000bff0b723e */ /* 0x000fe200024050ff */
[----:B------:R-:W-:Y:S01]  /*6140*/  @P4 STG.E desc[UR36][R8.64+0x164], R71 ;  /* 0x0001644708004986 */ /* 0x000fe2000c101924 */
[C---:B------:R-:W-:Y:S02]  /*6150*/  ISETP.GT.AND P4, PT, R4.reuse, 0x68, PT ;  /* 0x000000680400780c */ /* 0x040fe40003f84270 */
[----:B------:R-:W-:Y:S01]  /*6160*/  F2FP.TF32.F32.PACK_B R79, R79 ;  /* 0x0000004fff4f723e */ /* 0x000fe200024050ff */
[----:B------:R1:W-:Y:S01]  /*6170*/  @P5 STG.E desc[UR36][R6.64+0x180], R13 ;  /* 0x0001800d06005986 */ /* 0x0003e2000c101924 */
[----:B------:R-:W-:Y:S02]  /*6180*/  ISETP.GT.AND P5, PT, R4, 0x69, PT ;  /* 0x000000690400780c */ /* 0x000fe40003fa4270 */
[----:B------:R-:W-:Y:S01]  /*6190*/  F2FP.TF32.F32.PACK_B R81, R81 ;  /* 0x00000051ff51723e */ /* 0x000fe200024050ff */
[----:B------:R-:W-:Y:S01]  /*61a0*/  @P3 STG.E desc[UR36][R6.64+0x184], R73 ;  /* 0x0001844906003986 */ /* 0x000fe2000c101924 */
[C---:B------:R-:W-:Y:S01]  /*61b0*/  ISETP.GT.AND P3, PT, R3.reuse, 0x8, P2 ;  /* 0x000000080300780c */ /* 0x040fe20001764270 */
[----:B0-----:R-:W-:Y:S01]  /*61c0*/  FMUL R5, R74, R23 ;  /* 0x000000174a057220 */ /* 0x001fe20000400000 */
[----:B------:R-:W-:-:S02]  /*61d0*/  ISETP.GT.AND P2, PT, R3, RZ, P4 ;  /* 0x000000ff0300720c */ /* 0x000fc40002744270 */
[C---:B------:R-:W-:Y:S02]  /*61e0*/  ISETP.GT.AND P1, PT, R3.reuse, RZ, P5 ;  /* 0x000000ff0300720c */ /* 0x040fe40002f24270 */
[C---:B------:R-:W-:Y:S01]  /*61f0*/  ISETP.GT.AND P4, PT, R3.reuse, 0x8, P4 ;  /* 0x000000080300780c */ /* 0x040fe20002784270 */
[----:B-1----:R-:W-:Y:S01]  /*6200*/  FMUL R13, R78, R23 ;  /* 0x000000174e0d7220 */ /* 0x002fe20000400000 */
[----:B------:R-:W-:Y:S02]  /*6210*/  F2FP.TF32.F32.PACK_B R5, R5 ;  /* 0x00000005ff05723e */ /* 0x000fe400024050ff */
[----:B------:R-:W-:Y:S02]  /*6220*/  ISETP.GT.AND P5, PT, R3, 0x8, P5 ;  /* 0x000000080300780c */ /* 0x000fe40002fa4270 */
[----:B------:R-:W-:Y:S01]  /*6230*/  F2FP.TF32.F32.PACK_B R13, R13 ;  /* 0x0000000dff0d723e */ /* 0x000fe200024050ff */
[----:B------:R0:W-:Y:S01]  /*6240*/  @P0 STG.E desc[UR36][R8.64+0x180], R5 ;  /* 0x0001800508000986 */ /* 0x0001e2000c101924 */
[----:B------:R-:W-:-:S02]  /*6250*/  ISETP.GT.AND P0, PT, R4, 0x79, PT ;  /* 0x000000790400780c */ /* 0x000fc40003f04270 */
[----:B------:R-:W-:Y:S01]  /*6260*/  F2FP.TF32.F32.PACK_B R15, R15 ;  /* 0x0000000fff0f723e */ /* 0x000fe200024050ff */
[----:B------:R-:W-:Y:S01]  /*6270*/  @P3 STG.E desc[UR36][R8.64+0x184], R75 ;  /* 0x0001844b08003986 */ /* 0x000fe2000c101924 */
[C---:B------:R-:W-:Y:S02]  /*6280*/  ISETP.GT.AND P3, PT, R4.reuse, 0x70, PT ;  /* 0x000000700400780c */ /* 0x040fe40003f64270 */
[----:B------:R-:W-:Y:S01]  /*6290*/  F2FP.TF32.F32.PACK_B R83, R83 ;  /* 0x00000053ff53723e */ /* 0x000fe200024050ff */
[----:B------:R1:W-:Y:S01]  /*62a0*/  @P2 STG.E desc[UR36][R6.64+0x1a0], R11 ;  /* 0x0001a00b06002986 */ /* 0x0003e2000c101924 */
[C---:B------:R-:W-:Y:S02]  /*62b0*/  ISETP.GT.AND P2, PT, R4.reuse, 0x71, PT ;  /* 0x000000710400780c */ /* 0x040fe40003f44270 */
[----:B------:R-:W-:Y:S01]  /*62c0*/  F2FP.TF32.F32.PACK_B R21, R21 ;  /* 0x00000015ff15723e */ /* 0x000fe200024050ff */
[----:B------:R-:W-:Y:S01]  /*62d0*/  @P1 STG.E desc[UR36][R6.64+0x1a4], R77 ;  /* 0x0001a44d06001986 */ /* 0x000fe2000c101924 */
[----:B------:R-:W-:Y:S01]  /*62e0*/  ISETP.GT.AND P1, PT, R4, 0x78, PT ;  /* 0x000000780400780c */ /* 0x000fe20003f24270 */
[----:B------:R-:W-:Y:S01]  /*62f0*/  @P4 IMAD.MOV.U32 R4, RZ, RZ, R8 ;  /* 0x000000ffff044224 */ /* 0x000fe200078e0008 */
[----:B------:R-:W-:Y:S01]  /*6300*/  F2FP.TF32.F32.PACK_B R85, R85 ;  /* 0x00000055ff55723e */ /* 0x000fe200024050ff */
[----:B0-----:R-:W-:Y:S01]  /*6310*/  @P4 IMAD.MOV.U32 R5, RZ, RZ, R9 ;  /* 0x000000ffff054224 */ /* 0x001fe200078e0009 */
[----:B------:R-:W-:Y:S01]  /*6320*/  F2FP.TF32.F32.PACK_B R87, R87 ;  /* 0x00000057ff57723e */ /* 0x000fe200024050ff */
[----:B-1----:R-:W-:-:S03]  /*6330*/  FMUL R11, R80, R23 ;  /* 0x00000017500b7220 */ /* 0x002fc60000400000 */
[----:B------:R0:W-:Y:S01]  /*6340*/  @P4 STG.E desc[UR36][R4.64+0x1a0], R13 ;  /* 0x0001a00d04004986 */ /* 0x0001e2000c101924 */
[C---:B------:R-:W-:Y:S02]  /*6350*/  ISETP.GT.AND P4, PT, R3.reuse, RZ, P3 ;  /* 0x000000ff0300720c */ /* 0x040fe40001f84270 */
[----:B------:R-:W-:Y:S02]  /*6360*/  ISETP.GT.AND P3, PT, R3, 0x8, P3 ;  /* 0x000000080300780c */ /* 0x000fe40001f64270 */
[----:B------:R-:W-:Y:S01]  /*6370*/  F2FP.TF32.F32.PACK_B R11, R11 ;  /* 0x0000000bff0b723e */ /* 0x000fe200024050ff */
[----:B0-----:R-:W-:Y:S02]  /*6380*/  @P5 IMAD.MOV.U32 R4, RZ, RZ, R8 ;  /* 0x000000ffff045224 */ /* 0x001fe400078e0008 */
[----:B------:R-:W-:Y:S01]  /*6390*/  FMUL R13, R86, R23 ;  /* 0x00000017560d7220 */ /* 0x000fe20000400000 */
[----:B------:R-:W-:-:S04]  /*63a0*/  @P5 IMAD.MOV.U32 R5, RZ, RZ, R9 ;  /* 0x000000ffff055224 */ /* 0x000fc800078e0009 */
[----:B------:R-:W-:Y:S01]  /*63b0*/  F2FP.TF32.F32.PACK_B R13, R13 ;  /* 0x0000000dff0d723e */ /* 0x000fe200024050ff */
[----:B------:R0:W-:Y:S01]  /*63c0*/  @P5 STG.E desc[UR36][R4.64+0x1a4], R79 ;  /* 0x0001a44f04005986 */ /* 0x0001e2000c101924 */
[C---:B------:R-:W-:Y:S02]  /*63d0*/  ISETP.GT.AND P5, PT, R3.reuse, RZ, P2 ;  /* 0x000000ff0300720c */ /* 0x040fe400017a4270 */
[----:B------:R-:W-:Y:S01]  /*63e0*/  ISETP.GT.AND P2, PT, R3, 0x8, P2 ;  /* 0x000000080300780c */ /* 0x000fe20001744270 */
[----:B0-----:R-:W-:Y:S02]  /*63f0*/  @P4 IMAD.MOV.U32 R4, RZ, RZ, R6 ;  /* 0x000000ffff044224 */ /* 0x001fe400078e0006 */
[----:B------:R-:W-:-:S05]  /*6400*/  @P4 IMAD.MOV.U32 R5, RZ, RZ, R7 ;  /* 0x000000ffff054224 */ /* 0x000fca00078e0007 */
        /* <DEDUP_REMOVED lines=10> */
[----:B------:R0:W-:Y:S02]  /*64b0*/  @P3 STG.E desc[UR36][R4.64+0x1c0], R15 ;  /* 0x0001c00f04003986 */ /* 0x0001e4000c101924 */
[----:B0-----:R-:W-:Y:S02]  /*64c0*/  @P2 IMAD.MOV.U32 R4, RZ, RZ, R8 ;  /* 0x000000ffff042224 */ /* 0x001fe400078e0008 */
[----:B------:R-:W-:-:S05]  /*64d0*/  @P2 IMAD.MOV.U32 R5, RZ, RZ, R9 ;  /* 0x000000ffff052224 */ /* 0x000fca00078e0009 */
[----:B------:R0:W-:Y:S02]  /*64e0*/  @P2 STG.E desc[UR36][R4.64+0x1c4], R83 ;  /* 0x0001c45304002986 */ /* 0x0001e4000c101924 */
[----:B0-----:R-:W-:Y:S02]  /*64f0*/  @P4 IMAD.MOV.U32 R4, RZ, RZ, R6 ;  /* 0x000000ffff044224 */ /* 0x001fe400078e0006 */
[----:B------:R-:W-:-:S05]  /*6500*/  @P4 IMAD.MOV.U32 R5, RZ, RZ, R7 ;  /* 0x000000ffff054224 */ /* 0x000fca00078e0007 */
[----:B------:R0:W-:Y:S04]  /*6510*/  @P4 STG.E desc[UR36][R4.64+0x1e0], R21 ;  /* 0x0001e01504004986 */ /* 0x0001e8000c101924 */
[----:B------:R1:W-:Y:S01]  /*6520*/  @P5 STG.E desc[UR36][R6.64+0x1e4], R85 ;  /* 0x0001e45506005986 */ /* 0x0003e2000c101924 */
[----:B0-----:R-:W-:Y:S02]  /*6530*/  @P1 IMAD.MOV.U32 R4, RZ, RZ, R8 ;  /* 0x000000ffff041224 */ /* 0x001fe400078e0008 */
[----:B------:R-:W-:-:S05]  /*6540*/  @P1 IMAD.MOV.U32 R5, RZ, RZ, R9 ;  /* 0x000000ffff051224 */ /* 0x000fca00078e0009 */
[----:B------:R1:W-:Y:S04]  /*6550*/  @P1 STG.E desc[UR36][R4.64+0x1e0], R13 ;  /* 0x0001e00d04001986 */ /* 0x0003e8000c101924 */
[----:B------:R1:W-:Y:S02]  /*6560*/  @P0 STG.E desc[UR36][R8.64+0x1e4], R87 ;  /* 0x0001e45708000986 */ /* 0x0003e4000c101924 */
.L_x_158:
[----:B------:R-:W-:Y:S05]  /*6570*/  BSYNC B0 ;  /* 0x0000000000007941 */ /* 0x000fea0003800000 */
.L_x_32:
[----:B------:R-:W-:Y:S01]  /*6580*/  IADD3 R16, P0, R16, UR38, RZ ;  /* 0x0000002610107c10 */ /* 0x000fe2000ff1e0ff */
[----:B------:R-:W-:Y:S01]  /*6590*/  ULDC.64 UR4, c[0x0][0x650] ;  /* 0x0001940000047ab9 */ /* 0x000fe20000000a00 */
[----:B------:R-:W-:Y:S01]  /*65a0*/  PRMT R3, RZ, 0x7610, R3 ;  /* 0x00007610ff037816 */ /* 0x000fe20000000003 */
[----:B------:R-:W-:Y:S01]  /*65b0*/  IMAD.MOV.U32 R100, RZ, RZ, -0x1 ;  /* 0xffffffffff647424 */ /* 0x000fe200078e00ff */
[----:B------:R-:W-:Y:S01]  /*65c0*/  IADD3.X R17, R17, UR41, RZ, P0, !PT ;  /* 0x0000002911117c10 */ /* 0x000fe200087fe4ff */
[----:B--2---:R-:W-:Y:S01]  /*65d0*/  IMAD.MOV.U32 R101, RZ, RZ, -0x1 ;  /* 0xffffffffff657424 */ /* 0x004fe200078e00ff */
[----:B------:R-:W-:-:S04]  /*65e0*/  ISETP.GE.U32.AND P0, PT, R16, UR4, PT ;  /* 0x0000000410007c0c */ /* 0x000fc8000bf06070 */
[----:B------:R-:W-:-:S13]  /*65f0*/  ISETP.GE.U32.AND.EX P0, PT, R17, UR5, PT, P0 ;  /* 0x0000000511007c0c */ /* 0x000fda000bf06100 */
[----:B------:R-:W-:Y:S05]  /*6600*/  @P0 BRA `(.L_x_159) ;  /* 0x00000004004c0947 */ /* 0x000fea0003800000 */
[----:B0-----:R-:W0:Y:S01]  /*6610*/  LDC.64 R10, c[0x0][0x628] ;  /* 0x00018a00ff0a7b82 */ /* 0x001e220000000a00 */
[----:B-1--4-:R-:W1:Y:S01]  /*6620*/  S2R R12, SR_CTAID.X ;  /* 0x00000000000c7919 */ /* 0x012e620000002500 */
[----:B---3--:R-:W-:Y:S02]  /*6630*/  IMAD.MOV.U32 R8, RZ, RZ, R16 ;  /* 0x000000ffff087224 */ /* 0x008fe400078e0010 */
[----:B------:R-:W-:Y:S01]  /*6640*/  IMAD.MOV.U32 R9, RZ, RZ, R17 ;  /* 0x000000ffff097224 */ /* 0x000fe200078e0011 */
[----:B------:R-:W2:Y:S03]  /*6650*/  S2R R20, SR_CTAID.Y ;  /* 0x0000000000147919 */ /* 0x000ea60000002600 */
[----:B------:R-:W3:Y:S08]  /*6660*/  LDC R0, c[0x0][0x630] ;  /* 0x00018c00ff007b82 */ /* 0x000ef00000000800 */
[----:B------:R-:W4:Y:S01]  /*6670*/  LDC.64 R14, c[0x0][0x620] ;  /* 0x00018800ff0e7b82 */ /* 0x000f220000000a00 */
[----:B0-----:R-:W-:-:S04]  /*6680*/  ISETP.NE.U32.AND P0, PT, R10, RZ, PT ;  /* 0x000000ff0a00720c */ /* 0x001fc80003f05070 */
[----:B------:R-:W-:-:S13]  /*6690*/  ISETP.NE.AND.EX P0, PT, R11, RZ, PT, P0 ;  /* 0x000000ff0b00720c */ /* 0x000fda0003f05300 */
[----:B-1234-:R-:W-:Y:S05]  /*66a0*/  @!P0 BRA `(.L_x_160) ;  /* 0x0000000000288947 */ /* 0x01efea0003800000 */
        /* <DEDUP_REMOVED lines=10> */
.L_x_160:
[-CC-:B------:R-:W-:Y:S01]  /*6750*/  SHF.R.U64 R101, R8, R0.reuse, R9.reuse ;  /* 0x0000000008657219 */ /* 0x180fe20000001209 */
[----:B------:R-:W0:Y:S01]  /*6760*/  LDC.64 R26, c[0x0][0x640] ;  /* 0x00019000ff1a7b82 */ /* 0x000e220000000a00 */
[----:B------:R-:W-:Y:S01]  /*6770*/  SHF.R.U32.HI R0, RZ, R0, R9 ;  /* 0x00000000ff007219 */ /* 0x000fe20000011609 */
[----:B------:R-:W-:Y:S01]  /*6780*/  ULDC UR4, c[0x0][0x150] ;  /* 0x0000540000047ab9 */ /* 0x000fe20000000800 */
[----:B------:R-:W-:Y:S02]  /*6790*/  IADD3 R3, P0, RZ, -R101, RZ ;  /* 0x80000065ff037210 */ /* 0x000fe40007f1e0ff */
[----:B------:R-:W-:-:S03]  /*67a0*/  I2FP.F32.U32 R7, R12 ;  /* 0x0000000c00077245 */ /* 0x000fc60000201000 */
[----:B------:R-:W1:Y:S01]  /*67b0*/  LDC R6, c[0x0][0x618] ;  /* 0x00018600ff067b82 */ /* 0x000e620000000800 */
[----:B------:R-:W-:Y:S02]  /*67c0*/  IMAD.X R5, RZ, RZ, ~R0, P0 ;  /* 0x000000ffff057224 */ /* 0x000fe400000e0e00 */
[----:B------:R-:W-:Y:S01]  /*67d0*/  FMUL R7, R7, UR4 ;  /* 0x0000000407077c20 */ /* 0x000fe20008400000 */
[----:B------:R-:W-:Y:S01]  /*67e0*/  ULDC UR4, c[0x0][0x154] ;  /* 0x0000550000047ab9 */ /* 0x000fe20000000800 */
[-C--:B------:R-:W-:Y:S02]  /*67f0*/  IMAD R0, R5, R14.reuse, RZ ;  /* 0x0000000e05007224 */ /* 0x080fe400078e02ff */
[C---:B------:R-:W-:Y:S01]  /*6800*/  IMAD.WIDE.U32 R4, R3.reuse, R14, R16 ;  /* 0x0000000e03047225 */ /* 0x040fe200078e0010 */
[----:B------:R-:W2:Y:S01]  /*6810*/  LDC R8, c[0x0][0x608] ;  /* 0x00018200ff087b82 */ /* 0x000ea20000000800 */
[----:B------:R-:W3:Y:S02]  /*6820*/  F2I.U32.TRUNC.NTZ R7, R7 ;  /* 0x0000000700077305 */ /* 0x000ee4000020f000 */
[----:B------:R-:W-:Y:S01]  /*6830*/  IMAD R3, R3, R15, R0 ;  /* 0x0000000f03037224 */ /* 0x000fe200078e0200 */
[----:B------:R-:W-:-:S03]  /*6840*/  I2FP.F32.U32 R0, R20 ;  /* 0x0000001400007245 */ /* 0x000fc60000201000 */
[----:B------:R-:W-:Y:S01]  /*6850*/  IMAD.IADD R3, R5, 0x1, R3 ;  /* 0x0000000105037824 */ /* 0x000fe200078e0203 */
[----:B------:R-:W4:Y:S01]  /*6860*/  LDC R11, c[0x0][0x658] ;  /* 0x00019600ff0b7b82 */ /* 0x000f220000000800 */
[----:B0-----:R-:W-:-:S04]  /*6870*/  ISETP.NE.U32.AND P0, PT, R26, RZ, PT ;  /* 0x000000ff1a00720c */ /* 0x001fc80003f05070 */
[----:B------:R-:W-:-:S03]  /*6880*/  ISETP.NE.AND.EX P0, PT, R27, RZ, PT, P0 ;  /* 0x000000ff1b00720c */ /* 0x000fc60003f05300 */
[----:B------:R-:W0:Y:S01]  /*6890*/  LDC R9, c[0x0][0x144] ;  /* 0x00005100ff097b82 */ /* 0x000e220000000800 */
[-C--:B-1----:R-:W-:Y:S01]  /*68a0*/  SHF.R.U64 R10, R4, R6.reuse, R3 ;  /* 0x00000006040a7219 */ /* 0x082fe20000001203 */
[----:B---3--:R-:W-:Y:S01]  /*68b0*/  IMAD.MOV R7, RZ, RZ, -R7 ;  /* 0x000000ffff077224 */ /* 0x008fe200078e0a07 */
[----:B------:R-:W-:Y:S01]  /*68c0*/  SHF.R.U32.HI R3, RZ, R6, R3 ;  /* 0x00000006ff037219 */ /* 0x000fe20000011603 */
[----:B------:R-:W-:-:S04]  /*68d0*/  FMUL R6, R0, UR4 ;  /* 0x0000000400067c20 */ /* 0x000fc80008400000 */
[----:B------:R-:W1:Y:S01]  /*68e0*/  LDC R21, c[0x0][0x148] ;  /* 0x00005200ff157b82 */ /* 0x000e620000000800 */
[----:B------:R3:W0:Y:S01]  /*68f0*/  F2I.U32.TRUNC.NTZ R14, R6 ;  /* 0x00000006000e7305 */ /* 0x000622000020f000 */
[-CC-:B--2---:R-:W-:Y:S02]  /*6900*/  SHF.R.U64 R13, R10, R8.reuse, R3.reuse ;  /* 0x000000080a0d7219 */ /* 0x184fe40000001203 */
[----:B------:R-:W-:-:S04]  /*6910*/  SHF.R.U32.HI R0, RZ, R8, R3 ;  /* 0x00000008ff007219 */ /* 0x000fc80000011603 */
[----:B-----5:R-:W2:Y:S01]  /*6920*/  LDC R24, c[0x0][0x648] ;  /* 0x00019200ff187b82 */ /* 0x020ea20000000800 */
[-CC-:B----4-:R-:W-:Y:S02]  /*6930*/  SHF.R.U64 R15, R13, R11.reuse, R0.reuse ;  /* 0x0000000b0d0f7219 */ /* 0x190fe40000001200 */
[----:B------:R-:W-:-:S03]  /*6940*/  SHF.R.U32.HI R5, RZ, R11, R0 ;  /* 0x0000000bff057219 */ /* 0x000fc60000011600 */
[----:B------:R-:W-:Y:S02]  /*6950*/  IMAD.MOV.U32 R4, RZ, RZ, R15 ;  /* 0x000000ffff047224 */ /* 0x000fe400078e000f */
[----:B------:R-:W4:Y:S01]  /*6960*/  LDC R28, c[0x0][0x638] ;  /* 0x00018e00ff1c7b82 */ /* 0x000f220000000800 */
[----:B0-----:R-:W-:-:S07]  /*6970*/  IMAD R25, R9, R7, R12 ;  /* 0x0000000709197224 */ /* 0x001fce00078e020c */
[----:B------:R-:W0:Y:S08]  /*6980*/  LDC R29, c[0x0][0x610] ;  /* 0x00018400ff1d7b82 */ /* 0x000e300000000800 */
[----:B------:R-:W0:Y:S01]  /*6990*/  LDC R30, c[0x0][0x600] ;  /* 0x00018000ff1e7b82 */ /* 0x000e220000000800 */
[----:B-123--:R-:W-:Y:S05]  /*69a0*/  @!P0 BRA `(.L_x_161) ;  /* 0x0000000000288947 */ /* 0x00efea0003800000 */
[----:B------:R-:W1:Y:S02]  /*69b0*/  LDC R0, c[0x0][0x64c] ;  /* 0x00019300ff007b82 */ /* 0x000e640000000800 */
[----:B-1----:R-:W-:-:S05]  /*69c0*/  IADD3 R3, P0, R15, R0, RZ ;  /* 0x000000000f037210 */ /* 0x002fca0007f1e0ff */
        /* <DEDUP_REMOVED lines=8> */
.L_x_161:
[----:B------:R-:W-:Y:S01]  /*6a50*/  ISETP.NE.AND P0, PT, R2, 0x1, PT ;  /* 0x000000010200780c */ /* 0x000fe20003f05270 */
[----:B------:R-:W-:Y:S01]  /*6a60*/  IMAD.MOV R14, RZ, RZ, -R14 ;  /* 0x000000ffff0e7224 */ /* 0x000fe200078e0a0e */
[----:B------:R-:W-:Y:S02]  /*6a70*/  SHF.R.U64 R3, R4, R24, R5 ;  /* 0x0000001804037219 */ /* 0x000fe40000001205 */
[----:B------:R-:W-:Y:S02]  /*6a80*/  LOP3.LUT R0, R13, R98, RZ, 0xc0, !PT ;  /* 0x000000620d007212 */ /* 0x000fe400078ec0ff */
[----:B------:R-:W-:Y:S01]  /*6a90*/  LOP3.LUT R10, R10, R97, RZ, 0xc0, !PT ;  /* 0x000000610a0a7212 */ /* 0x000fe200078ec0ff */
[----:B------:R-:W-:Y:S02]  /*6aa0*/  IMAD.MOV R4, RZ, RZ, -R3 ;  /* 0x000000ffff047224 */ /* 0x000fe400078e0a03 */
[----:B------:R-:W-:Y:S02]  /*6ab0*/  IMAD R0, R93, R3, R0 ;  /* 0x000000035d007224 */ /* 0x000fe400078e0200 */
[----:B----4-:R-:W-:-:S02]  /*6ac0*/  IMAD R3, R4, R28, R15 ;  /* 0x0000001c04037224 */ /* 0x010fc400078e020f */
[----:B------:R-:W-:Y:S02]  /*6ad0*/  @P0 IMAD R25, R21, R14, R20 ;  /* 0x0000000e15190224 */ /* 0x000fe400078e0214 */
[----:B0-----:R-:W-:Y:S02]  /*6ae0*/  IMAD R5, R3, R30, R10 ;  /* 0x0000001e03057224 */ /* 0x001fe400078e020a */
[----:B------:R-:W-:Y:S02]  /*6af0*/  IMAD R0, R0, R29, R25 ;  /* 0x0000001d00007224 */ /* 0x000fe400078e0219 */
[----:B------:R-:W-:-:S03]  /*6b00*/  IMAD.MOV.U32 R4, RZ, RZ, 0x1 ;  /* 0x00000001ff047424 */ /* 0x000fc600078e00ff */
[----:B------:R-:W-:Y:S02]  /*6b10*/  SEL R100, R5, R0, !P0 ;  /* 0x0000000005647207 */ /* 0x000fe40004000000 */
[----:B------:R-:W-:Y:S02]  /*6b20*/  PRMT R3, R4, 0x7610, R3 ;  /* 0x0000761004037816 */ /* 0x000fe40000000003 */
[----:B------:R-:W-:-:S07]  /*6b30*/  SEL R0, R0, R5, !P0 ;  /* 0x0000000500007207 */ /* 0x000fce0004000000 */
.L_x_159:
[----:B------:R-:W-:Y:S01]  /*6b40*/  LOP3.LUT P0, RZ, R3, 0xff, RZ, 0xc0, !PT ;  /* 0x000000ff03ff7812 */ /* 0x000fe2000780c0ff */
[----:B------:R-:W-:Y:S01]  /*6b50*/  UIMAD.WIDE.U32 UR4, UR42, -0x55555555, URZ ;  /* 0xaaaaaaab2a0478a5 */ /* 0x000fe2000f8e003f */
[----:B------:R-:W-:-:S03]  /*6b60*/  IMAD.MOV.U32 R103, RZ, RZ, R0 ;  /* 0x000000ffff677224 */ /* 0x000fc600078e0000 */
[----:B------:R-:W-:-:S04]  /*6b70*/  USHF.R.U32.HI UR4, URZ, 0x1, UR5 ;  /* 0x000000013f047899 */ /* 0x000fc80008011605 */
[----:B------:R-:W-:-:S04]  /*6b80*/  UIMAD UR42, UR4, -0x3, UR42 ;  /* 0xfffffffd042a78a4 */ /* 0x000fc8000f8e022a */
[----:B------:R-:W-:Y:S08]  /*6b90*/  @P0 BRA `(.L_x_162) ;  /* 0xffffffa800380947 */ /* 0x000ff0000383ffff */
[----:B------:R-:W-:Y:S05]  /*6ba0*/  EXIT ;  /* 0x000000000000794d */ /* 0x000fea0003800000 */
.L_x_7:
        /* <DEDUP_REMOVED lines=26> */
.L_x_164:
[----:B------:R-:W0:Y:S01]  /*6d50*/  LDC.64 R28, c[0x0][0x640] ;  /* 0x00019000ff1c7b82 */ /* 0x000e220000000a00 */
[-CC-:B------:R-:W-:Y:S01]  /*6d60*/  SHF.R.U64 R21, R14, R8.reuse, R15.reuse ;  /* 0x000000080e157219 */ /* 0x180fe2000000120f */
[----:B------:R-:W-:Y:S01]  /*6d70*/  IMAD.MOV.U32 R31, RZ, RZ, 0x1 ;  /* 0x00000001ff1f7424 */ /* 0x000fe200078e00ff */
[----:B------:R-:W-:Y:S02]  /*6d80*/  SHF.R.U32.HI R7, RZ, R8, R15 ;  /* 0x00000008ff077219 */ /* 0x000fe4000001160f */
[----:B------:R-:W-:-:S03]  /*6d90*/  IADD3 R13, P0, RZ, -R21, RZ ;  /* 0x80000015ff0d7210 */ /* 0x000fc60007f1e0ff */
[----:B------:R-:W1:Y:S02]  /*6da0*/  LDC R12, c[0x0][0x618] ;  /* 0x00018600ff0c7b82 */ /* 0x000e640000000800 */
[----:B------:R-:W-:Y:S02]  /*6db0*/  IMAD.X R7, RZ, RZ, ~R7, P0 ;  /* 0x000000ffff077224 */ /* 0x000fe400000e0e07 */
[----:B------:R-:W-:-:S04]  /*6dc0*/  IMAD.WIDE.U32 R10, R13, R24, R16 ;  /* 0x000000180d0a7225 */ /* 0x000fc800078e0010 */
[----:B------:R-:W2:Y:S01]  /*6dd0*/  LDC R14, c[0x0][0x608] ;  /* 0x00018200ff0e7b82 */ /* 0x000ea20000000800 */
[----:B------:R-:W-:-:S04]  /*6de0*/  IMAD R8, R7, R24, RZ ;  /* 0x0000001807087224 */ /* 0x000fc800078e02ff */
[----:B------:R-:W-:-:S03]  /*6df0*/  IMAD R7, R13, R25, R8 ;  /* 0x000000190d077224 */ /* 0x000fc600078e0208 */
[----:B------:R-:W3:Y:S01]  /*6e00*/  LDC R26, c[0x0][0x658] ;  /* 0x00019600ff1a7b82 */ /* 0x000ee20000000800 */
[----:B------:R-:W-:Y:S01]  /*6e10*/  IMAD.IADD R7, R11, 0x1, R7 ;  /* 0x000000010b077824 */ /* 0x000fe200078e0207 */
[----:B0-----:R-:W-:Y:S01]  /*6e20*/  ISETP.NE.U32.AND P0, PT, R28, RZ, PT ;  /* 0x000000ff1c00720c */ /* 0x001fe20003f05070 */
[----:B------:R-:W-:-:S03]  /*6e30*/  IMAD.MOV.U32 R11, RZ, RZ, -0x1 ;  /* 0xffffffffff0b7424 */ /* 0x000fc600078e00ff */
        /* <DEDUP_REMOVED lines=8> */
[-C--:B---3--:R-:W-:Y:S02]  /*6ec0*/  SHF.L.U32 R10, R11, R26.reuse, RZ ;  /* 0x0000001a0b0a7219 */ /* 0x088fe400000006ff */
[--C-:B------:R-:W-:Y:S02]  /*6ed0*/  SHF.R.U64 R24, R22, R26, R7.reuse ;  /* 0x0000001a16187219 */ /* 0x100fe40000001207 */
[----:B------:R-:W-:Y:S02]  /*6ee0*/  LOP3.LUT R33, RZ, R10, RZ, 0x33, !PT ;  /* 0x0000000aff217212 */ /* 0x000fe400078e33ff */
[----:B------:R-:W-:Y:S01]  /*6ef0*/  SHF.R.U32.HI R11, RZ, R26, R7 ;  /* 0x0000001aff0b7219 */ /* 0x000fe20000011607 */
[----:B------:R-:W3:Y:S01]  /*6f00*/  LDC R30, c[0x0][0x610] ;  /* 0x00018400ff1e7b82 */ /* 0x000ee20000000800 */
[----:B------:R-:W-:Y:S01]  /*6f10*/  IMAD.MOV.U32 R10, RZ, RZ, R24 ;  /* 0x000000ffff0a7224 */ /* 0x000fe200078e0018 */
[----:B------:R-:W-:Y:S06]  /*6f20*/  @!P0 BRA `(.L_x_165) ;  /* 0x0000000000288947 */ /* 0x000fec0003800000 */
        /* <DEDUP_REMOVED lines=10> */
.L_x_165:
[----:B------:R-:W-:Y:S02]  /*6fd0*/  ISETP.NE.AND P0, PT, R2, 0x1, PT ;  /* 0x000000010200780c */ /* 0x000fe40003f05270 */
[----:B-1----:R-:W-:Y:S01]  /*6fe0*/  SHF.R.U64 R8, R10, R8, R11 ;  /* 0x000000080a087219 */ /* 0x002fe2000000120b */
[----:B0-----:R-:W-:Y:S01]  /*6ff0*/  VIADD R11, R25, 0xffffffff ;  /* 0xffffffff190b7836 */ /* 0x001fe20000000000 */
[----:B------:R-:W-:Y:S02]  /*7000*/  SHF.L.U32 R31, R31, R26, RZ ;  /* 0x0000001a1f1f7219 */ /* 0x000fe400000006ff */
[----:B------:R-:W-:Y:S01]  /*7010*/  LOP3.LUT R5, R22, R33, RZ, 0xc0, !PT ;  /* 0x0000002116057212 */ /* 0x000fe200078ec0ff */
[----:B------:R-:W-:-:S04]  /*7020*/  IMAD.MOV R7, RZ, RZ, -R8 ;  /* 0x000000ffff077224 */ /* 0x000fc800078e0a08 */
[----:B------:R-:W-:Y:S02]  /*7030*/  IMAD R5, R31, R8, R5 ;  /* 0x000000081f057224 */ /* 0x000fe400078e0205 */
[----:B------:R-:W-:Y:S01]  /*7040*/  @P0 IMAD R6, R9, R23, R4 ;  /* 0x0000001709060224 */ /* 0x000fe200078e0204 */
[----:B------:R-:W-:Y:S01]  /*7050*/  LOP3.LUT R9, R20, R11, RZ, 0xc0, !PT ;  /* 0x0000000b14097212 */ /* 0x000fe200078ec0ff */
[----:B--2---:R-:W-:Y:S02]  /*7060*/  IMAD R4, R7, R27, R24 ;  /* 0x0000001b07047224 */ /* 0x004fe400078e0218 */
[----:B---3--:R-:W-:Y:S02]  /*7070*/  IMAD R6, R5, R30, R6 ;  /* 0x0000001e05067224 */ /* 0x008fe400078e0206 */
[----:B------:R-:W-:Y:S02]  /*7080*/  IMAD R5, R4, R25, R9 ;  /* 0x0000001904057224 */ /* 0x000fe400078e0209 */
[----:B------:R-:W-:-:S02]  /*7090*/  IMAD.MOV.U32 R8, RZ, RZ, 0x1 ;  /* 0x00000001ff087424 */ /* 0x000fc400078e00ff */
[----:B------:R-:W-:Y:S01]  /*70a0*/  IMAD.MOV.U32 R7, RZ, RZ, R21 ;  /* 0x000000ffff077224 */ /* 0x000fe200078e0015 */
[----:B------:R-:W-:Y:S02]  /*70b0*/  SEL R19, R5, R6, !P0 ;  /* 0x0000000605137207 */ /* 0x000fe40004000000 */
[----:B------:R-:W-:-:S07]  /*70c0*/  SEL R12, R6, R5, !P0 ;  /* 0x00000005060c7207 */ /* 0x000fce0004000000 */
.L_x_163:
[----:B------:R-:W-:-:S08]  /*70d0*/  NOP ;  /* 0x0000000000007918 */ /* 0x000fd00000000000 */
[----:B------:R-:W0:-:S00]  /*70e0*/  USETMAXREG.DEALLOC.CTAPOOL 0x28 ;  /* 0x00000028000079c8 */ /* 0x000e0000080e0500 */
[----:B0-----:R-:W-:-:S13]  /*70f0*/  ISETP.NE.AND P0, PT, R3, RZ, PT ;  /* 0x000000ff0300720c */ /* 0x001fda0003f05270 */
[----:B------:R-:W-:Y:S05]  /*7100*/  @P0 EXIT ;  /* 0x000000000000094d */ /* 0x000fea0003800000 */
[----:B------:R-:W-:Y:S01]  /*7110*/  LOP3.LUT P0, RZ, R8, 0xff, RZ, 0xc0, !PT ;  /* 0x000000ff08ff7812 */ /* 0x000fe2000780c0ff */
[----:B------:R-:W-:Y:S02]  /*7120*/  IMAD.MOV.U32 R3, RZ, RZ, 0x1 ;  /* 0x00000001ff037424 */ /* 0x000fe400078e00ff */
[----:B------:R-:W-:-:S10]  /*7130*/  IMAD.MOV.U32 R13, RZ, RZ, RZ ;  /* 0x000000ffff0d7224 */ /* 0x000fd400078e00ff */
[----:B------:R-:W-:Y:S05]  /*7140*/  @!P0 BRA `(.L_x_166) ;  /* 0x0000000c00a48947 */ /* 0x000fea0003800000 */
[----:B------:R-:W0:Y:S01]  /*7150*/  LDC R3, c[0x0][0x28c] ;  /* 0x0000a300ff037b82 */ /* 0x000e220000000800 */
[----:B------:R-:W-:Y:S01]  /*7160*/  ULDC UR13, c[0x0][0x658] ;  /* 0x00019600000d7ab9 */ /* 0x000fe20000000800 */
[----:B------:R-:W-:Y:S01]  /*7170*/  UMOV UR6, 0xffffffff ;  /* 0xffffffff00067882 */ /* 0x000fe20000000000 */
[----:B------:R-:W-:Y:S01]  /*7180*/  UMOV UR9, 0x1 ;  /* 0x0000000100097882 */ /* 0x000fe20000000000 */
[----:B------:R-:W-:Y:S01]  /*7190*/  USHF.L.U32 UR6, UR6, UR13, URZ ;  /* 0x0000000d06067299 */ /* 0x000fe2000800063f */
[----:B------:R-:W-:Y:S01]  /*71a0*/  BSSY B0, `(.L_x_166) ;  /* 0x00000e3000007945 */ /* 0x000fe20003800000 */
[----:B------:R-:W-:Y:S01]  /*71b0*/  IMAD.MOV.U32 R11, RZ, RZ, 0x1 ;  /* 0x00000001ff0b7424 */ /* 0x000fe200078e00ff */
[----:B------:R-:W-:Y:S01]  /*71c0*/  LOP3.LUT R10, R18, 0x2, RZ, 0xfc, !PT ;  /* 0x00000002120a7812 */ /* 0x000fe200078efcff */
[----:B------:R-:W1:Y:S01]  /*71d0*/  S2UR UR5, SR_CgaCtaId ;  /* 0x00000000000579c3 */ /* 0x000e620000008800 */
[----:B------:R-:W-:Y:S01]  /*71e0*/  ULOP3.LUT UR21, URZ, UR6, URZ, 0x33, !UPT ;  /* 0x000000063f157292 */ /* 0x000fe2000f8e333f */
[----:B------:R-:W-:Y:S01]  /*71f0*/  IMAD.MOV.U32 R13, RZ, RZ, RZ ;  /* 0x000000ffff0d7224 */ /* 0x000fe200078e00ff */
[----:B------:R-:W-:Y:S01]  /*7200*/  ULDC UR14, c[0x0][0x600] ;  /* 0x00018000000e7ab9 */ /* 0x000fe20000000800 */
[----:B------:R-:W-:Y:S01]  /*7210*/  UMOV UR23, 0x11 ;  /* 0x0000001100177882 */ /* 0x000fe20000000000 */
[----:B------:R-:W-:-:S02]  /*7220*/  UIADD3 UR14, UR14, -0x1, URZ ;  /* 0xffffffff0e0e7890 */ /* 0x000fc4000fffe03f */
[----:B------:R-:W-:Y:S01]  /*7230*/  USHF.L.U32 UR13, UR9, UR13, URZ ;  /* 0x0000000d090d7299 */ /* 0x000fe2000800063f */
[----:B------:R-:W-:Y:S01]  /*7240*/  ULDC.64 UR30, c[0x0][0x198] ;  /* 0x00006600001e7ab9 */ /* 0x000fe20000000a00 */
[----:B0-----:R-:W-:-:S05]  /*7250*/  VIADD R3, R3, 0x3f ;  /* 0x0000003f03037836 */ /* 0x001fca0000000000 */
[----:B------:R-:W-:Y:S01]  /*7260*/  SHF.R.S32.HI R4, RZ, 0x1f, R3 ;  /* 0x0000001fff047819 */ /* 0x000fe20000011403 */
[----:B-1----:R-:W-:-:S03]  /*7270*/  USHF.R.U32.HI UR40, URZ, 0x2, UR5 ;  /* 0x000000023f287899 */ /* 0x002fc60008011605 */
[----:B------:R-:W-:Y:S01]  /*7280*/  LEA.HI R4, R4, R3, RZ, 0x6 ;  /* 0x0000000304047211 */ /* 0x000fe200078f30ff */
[----:B------:R-:W-:Y:S01]  /*7290*/  ULOP3.LUT UR4, UR5, 0x3, URZ, 0xc0, !UPT ;  /* 0x0000000305047892 */ /* 0x000fe2000f8ec03f */
[----:B------:R-:W-:Y:S01]  /*72a0*/  IMAD.MOV.U32 R3, RZ, RZ, 0x1 ;  /* 0x00000001ff037424 */ /* 0x000fe200078e00ff */
[----:B------:R-:W-:Y:S01]  /*72b0*/  USHF.L.U32 UR15, UR5, 0x5, URZ ;  /* 0x00000005050f7899 */ /* 0x000fe2000800063f */
[----:B------:R-:W-:Y:S01]  /*72c0*/  SHF.R.S32.HI R8, RZ, 0x6, R4 ;  /* 0x00000006ff087819 */ /* 0x000fe20000011404 */
[----:B------:R-:W-:Y:S02]  /*72d0*/  USHF.L.U32 UR37, UR5, 0xa, URZ ;  /* 0x0000000a05257899 */ /* 0x000fe4000800063f */
[----:B------:R-:W-:Y:S02]  /*72e0*/  ULOP3.LUT UR5, UR5, 0xfffffffc, URZ, 0xc0, !UPT ;  /* 0xfffffffc05057892 */ /* 0x000fe4000f8ec03f */
[----:B------:R-:W-:Y:S01]  /*72f0*/  UISETP.GT.U32.AND UP0, UPT, UR4, 0xffff, UPT ;  /* 0x0000ffff0400788c */ /* 0x000fe2000bf04070 */
[----:B------:R-:W-:Y:S01]  /*7300*/  VIADD R9, R8, 0x1 ;  /* 0x0000000108097836 */ /* 0x000fe20000000000 */
[----:B------:R-:W-:-:S02]  /*7310*/  ULOP3.LUT UR7, UR5, 0x1, URZ, 0xfc, !UPT ;  /* 0x0000000105077892 */ /* 0x000fc4000f8efc3f */
[----:B------:R-:W-:Y:S02]  /*7320*/  ULOP3.LUT UR8, UR5, 0x2, URZ, 0xfc, !UPT ;  /* 0x0000000205087892 */ /* 0x000fe4000f8efc3f */
[----:B------:R-:W-:Y:S02]  /*7330*/  USHF.L.U32 UR6, UR9, UR5, URZ ;  /* 0x0000000509067299 */ /* 0x000fe4000800063f */
[----:B------:R-:W-:Y:S02]  /*7340*/  ULOP3.LUT UR5, UR5, 0x3, URZ, 0xfc, !UPT ;  /* 0x0000000305057892 */ /* 0x000fe4000f8efc3f */
[----:B------:R-:W-:Y:S02]  /*7350*/  USHF.L.U32 UR7, UR9, UR7, URZ ;  /* 0x0000000709077299 */ /* 0x000fe4000800063f */
[----:B------:R-:W-:Y:S02]  /*7360*/  USHF.L.U32 UR8, UR9, UR8, URZ ;  /* 0x0000000809087299 */ /* 0x000fe4000800063f */
[----:B------:R-:W-:-:S02]  /*7370*/  USEL UR4, UR4, 0xffff, !UP0 ;  /* 0x0000ffff04047887 */ /* 0x000fc4000c000000 */
[----:B------:R-:W-:Y:S02]  /*7380*/  USHF.L.U32 UR5, UR9, UR5, URZ ;  /* 0x0000000509057299 */ /* 0x000fe4000800063f */
[----:B------:R-:W-:Y:S02]  /*7390*/  ULOP3.LUT UR6, UR8, UR6, UR7, 0xfe, !UPT ;  /* 0x0000000608067292 */ /* 0x000fe4000f8efe07 */
[----:B------:R-:W-:Y:S02]  /*73a0*/  ULOP3.LUT UR4, UR4, 0xffff, URZ, 0xc0, !UPT ;  /* 0x0000ffff04047892 */ /* 0x000fe4000f8ec03f */
[----:B------:R-:W-:Y:S02]  /*73b0*/  ULOP3.LUT UR15, UR15, 0x60, URZ, 0xc0, !UPT ;  /* 0x000000600f0f7892 */ /* 0x000fe4000f8ec03f */
[----:B------:R-:W-:Y:S02]  /*73c0*/  ULOP3.LUT UR22, UR6, UR5, URZ, 0xfc, !UPT ;  /* 0x0000000506167292 */ /* 0x000fe4000f8efc3f */
[----:B------:R-:W-:-:S12]  /*73d0*/  USHF.L.U32 UR23, UR23, UR4, URZ ;  /* 0x0000000417177299 */ /* 0x000fd8000800063f */
.L_x_177:
[----:B------:R-:W-:-:S03]  /*73e0*/  UMOV UR4, 0xffffffff ;  /* 0xffffffff00047882 */ /* 0x000fc60000000000 */
[----:B------:R-:W-:Y:S05]  /*73f0*/  BRA.DIV UR4, `(.L_x_167) ;  /* 0x0000000e04bc7947 */ /* 0x000fea000b800000 */
[----:B------:R-:W-:-:S13]  /*7400*/  ELECT P6, URZ, PT ;  /* 0x00000000003f782f */ /* 0x000fda00038c0000 */
.L_x_187:
[----:B------:R-:W0:Y:S01]  /*7410*/  LDC R4, c[0x0][0x28c] ;  /* 0x0000a300ff047b82 */ /* 0x000e220000000800 */
[----:B------:R-:W-:Y:S01]  /*7420*/  BSSY B1, `(.L_x_168) ;  /* 0x0000048000017945 */ /* 0x000fe20003800000 */
[----:B0-----:R-:W-:-:S13]  /*7430*/  ISETP.LT.OR P6, PT, R4, 0x1, !P6 ;  /* 0x000000010400780c */ /* 0x001fda00077c1670 */
[----:B------:R-:W-:Y:S05]  /*7440*/  @P6 BRA `(.L_x_169) ;  /* 0x0000000400146947 */ /* 0x000fea0003800000 */
[----:B------:R-:W-:Y:S01]  /*7450*/  LEA R12, R12, UR40, 0x1 ;  /* 0x000000280c0c7c11 */ /* 0x000fe2000f8e08ff */
[----:B------:R-:W-:Y:S01]  /*7460*/  IMAD.MOV.U32 R20, RZ, RZ, RZ ;  /* 0x000000ffff147224 */ /* 0x000fe200078e00ff */
[----:B------:R-:W-:Y:S01]  /*7470*/  LEA R19, R19, UR15, 0x7 ;  /* 0x0000000f13137c11 */ /* 0x000fe2000f8e38ff */
[----:B------:R-:W-:Y:S02]  /*7480*/  IMAD.MOV.U32 R4, RZ, RZ, R9 ;  /* 0x000000ffff047224 */ /* 0x000fe400078e0009 */
[----:B------:R-:W-:Y:S02]  /*7490*/  IMAD.MOV.U32 R5, RZ, RZ, R3 ;  /* 0x000000ffff057224 */ /* 0x000fe400078e0003 */
[----:B------:R-:W-:Y:S02]  /*74a0*/  IMAD.MOV.U32 R6, RZ, RZ, R13 ;  /* 0x000000ffff067224 */ /* 0x000fe400078e000d */
[----:B------:R-:W-:-:S07]  /*74b0*/  IMAD.SHL.U32 R15, R12, 0x40, RZ ;  /* 0x000000400c0f7824 */ /* 0x000fce00078e00ff */
.L_x_172:
[----:B------:R-:W0:Y:S01]  /*74c0*/  S2R R21, SR_CgaCtaId ;  /* 0x0000000000157919 */ /* 0x000e220000008800 */
[----:B------:R-:W-:Y:S02]  /*74d0*/  MOV R12, 0x400 ;  /* 0x00000400000c7802 */ /* 0x000fe40000000f00 */
[----:B------:R-:W-:-:S13]  /*74e0*/  ISETP.NE.AND P1, PT, R0, RZ, PT ;  /* 0x000000ff0000720c */ /* 0x000fda0003f25270 */
[----:B------:R-:W1:Y:S01]  /*74f0*/  @!P1 LDC R14, c[0x0][0x500] ;  /* 0x00014000ff0e9b82 */ /* 0x000e620000000800 */
[----:B0-----:R-:W-:Y:S02]  /*7500*/  LEA R23, R21, R12, 0x18 ;  /* 0x0000000c15177211 */ /* 0x001fe400078ec0ff */
[----:B------:R-:W-:-:S03]  /*7510*/  SHF.L.U32 R12, R5, 0x1f, RZ ;  /* 0x0000001f050c7819 */ /* 0x000fc600000006ff */
[----:B------:R-:W-:-:S04]  /*7520*/  IMAD R21, R6, 0x8, R23 ;  /* 0x0000000806157824 */ /* 0x000fc800078e0217 */
[----:B------:R-:W0:Y:S02]  /*7530*/  SYNCS.PHASECHK.TRANS64.TRYWAIT P0, [R21+URZ+0x18], R12 ;  /* 0x0000180c150075a7 */ /* 0x000e24000800017f */
[----:B01----:R-:W-:Y:S05]  /*7540*/  @!P0 BRA `(.L_x_170) ;  /* 0x0000000c00888947 */ /* 0x003fea0003800000 */
.L_x_188:
[----:B0-----:R-:W-:Y:S01]  /*7550*/  PRMT R12, R10, 0x9910, RZ ;  /* 0x000099100a0c7816 */ /* 0x001fe200000000ff */
[----:B------:R0:W-:Y:S03]  /*7560*/  @!P1 SYNCS.ARRIVE.TRANS64 RZ, [R21+URZ], R14 ;  /* 0x0000000e15ff99a7 */ /* 0x0001e6000800003f */
[----:B------:R-:W-:-:S13]  /*7570*/  ISETP.NE.AND P0, PT, R12, 0x2, PT ;  /* 0x000000020c00780c */ /* 0x000fda0003f05270 */
[----:B0-----:R-:W-:Y:S05]  /*7580*/  @P0 BRA `(.L_x_171) ;  /* 0x0000000000040947 */ /* 0x001fea0003800000 */
[----:B------:R-:W-:Y:S01]  /*7590*/  BPT.TRAP 0x1 ;  /* 0x000000040000795c */ /* 0x000fe20000300000 */
.L_x_171:
[----:B------:R-:W-:Y:S01]  /*75a0*/  R2UR UR8, R6 ;  /* 0x00000000060872ca */ /* 0x000fe200000e0000 */
[----:B------:R-:W-:Y:S01]  /*75b0*/  VIADD R4, R4, 0xffffffff ;  /* 0xffffffff04047836 */ /* 0x000fe20000000000 */
[----:B------:R-:W-:Y:S01]  /*75c0*/  R2UR UR10, R23 ;  /* 0x00000000170a72ca */ /* 0x000fe200000e0000 */
[----:B------:R-:W-:Y:S01]  /*75d0*/  UIADD3 UR4, UP0, UR30, 0xf0, URZ ;  /* 0x000000f01e047890 */ /* 0x000fe2000ff1e03f */
[----:B------:R-:W-:Y:S01]  /*75e0*/  R2UR UR34, R20 ;  /* 0x00000000142272ca */ /* 0x000fe200000e0000 */
[----:B------:R-:W-:Y:S01]  /*75f0*/  UIADD3 UR42, UP1, UR30, 0x1f0, URZ ;  /* 0x000001f01e2a7890 */ /* 0x000fe2000ff3e03f */
[----:B------:R-:W-:Y:S01]  /*7600*/  R2UR UR33, R21 ;  /* 0x00000000152172ca */ /* 0x000fe200000e0000 */
[----:B------:R-:W-:Y:S01]  /*7610*/  UIADD3.X UR5, URZ, UR31, URZ, UP0, !UPT ;  /* 0x0000001f3f057290 */ /* 0x000fe200087fe43f */
[----:B------:R-:W-:Y:S01]  /*7620*/  R2UR UR35, R15 ;  /* 0x000000000f2372ca */ /* 0x000fe200000e0000 */
[----:B------:R-:W-:Y:S01]  /*7630*/  UPRMT UR29, URZ, 0x5410, UR23 ;  /* 0x000054103f1d7896 */ /* 0x000fe20008000017 */
[----:B------:R-:W-:Y:S01]  /*7640*/  R2UR UR36, R7 ;  /* 0x00000000072472ca */ /* 0x000fe200000e0000 */
[----:B------:R-:W-:Y:S01]  /*7650*/  UIADD3.X UR43, URZ, UR31, URZ, UP1, !UPT ;  /* 0x0000001f3f2b7290 */ /* 0x000fe20008ffe43f */
[----:B------:R-:W-:Y:S01]  /*7660*/  R2UR UR19, R19 ;  /* 0x00000000131372ca */ /* 0x000fe200000e0000 */
[----:B------:R-:W-:Y:S01]  /*7670*/  USHF.L.U32 UR8, UR8, 0xd, URZ ;  /* 0x0000000d08087899 */ /* 0x000fe2000800063f */
[----:B------:R-:W-:Y:S01]  /*7680*/  ISETP.GT.AND P1, PT, R4, 0x1, PT ;  /* 0x000000010400780c */ /* 0x000fe20003f24270 */
[----:B------:R-:W-:Y:S01]  /*7690*/  UPRMT UR44, URZ, 0x5410, UR22 ;  /* 0x000054103f2c7896 */ /* 0x000fe20008000016 */
[----:B------:R-:W-:Y:S01]  /*76a0*/  VIADD R6, R6, 0x1 ;  /* 0x0000000106067836 */ /* 0x000fe20000000000 */
[----:B------:R-:W-:Y:S01]  /*76b0*/  ULEA UR9, UR40, UR8, 0xb ;  /* 0x0000000828097291 */ /* 0x000fe2000f8e583f */
[----:B------:R-:W-:Y:S01]  /*76c0*/  VIADD R20, R20, 0x40 ;  /* 0x0000004014147836 */ /* 0x000fe20000000000 */
[----:B------:R-:W-:-:S02]  /*76d0*/  ULOP3.LUT UR8, UR8, 0xc00, UR37, 0xf8, !UPT ;  /* 0x00000c0008087892 */ /* 0x000fc4000f8ef825 */
[----:B------:R-:W-:Y:S01]  /*76e0*/  ULEA UR24, UR9, UR10, 0x2 ;  /* 0x0000000a09187291 */ /* 0x000fe2000f8e103f */
[C---:B------:R-:W-:Y:S01]  /*76f0*/  ISETP.NE.AND P0, PT, R6.reuse, 0x3, PT ;  /* 0x000000030600780c */ /* 0x040fe20003f05270 */
[----:B------:R-:W-:Y:S02]  /*7700*/  ULEA UR8, UR8, UR10, 0x2 ;  /* 0x0000000a08087291 */ /* 0x000fe4000f8e103f */
[----:B------:R-:W-:Y:S01]  /*7710*/  UIADD3 UR32, UR24, 0x100, URZ ;  /* 0x0000010018207890 */ /* 0x000fe2000fffe03f */
[----:B------:R-:W-:Y:S01]  /*7720*/  SEL R12, RZ, 0x1, P0 ;  /* 0x00000001ff0c7807 */ /* 0x000fe20000000000 */
[----:B------:R-:W-:Y:S01]  /*7730*/  UIADD3 UR26, UR34, 0x20, URZ ;  /* 0x00000020221a7890 */ /* 0x000fe2000fffe03f */
[----:B------:R-:W-:Y:S01]  /*7740*/  SEL R6, R6, RZ, P0 ;  /* 0x000000ff06067207 */ /* 0x000fe20000000000 */
[----:B------:R-:W-:Y:S01]  /*7750*/  UIADD3 UR24, UR24, 0x4100, URZ ;  /* 0x0000410018187890 */ /* 0x000fe2000fffe03f */
[----:B------:R-:W-:Y:S01]  /*7760*/  LOP3.LUT R5, R5, R12, RZ, 0x3c, !PT ;  /* 0x0000000c05057212 */ /* 0x000fe200078e3cff */
[----:B------:R-:W-:-:S02]  /*7770*/  UIADD3 UR16, UR8, 0x18100, URZ ;  /* 0x0001810008107890 */ /* 0x000fc4000fffe03f */
[----:B------:R-:W-:Y:S01]  /*7780*/  UIADD3 UR8, UR8, 0x1c100, URZ ;  /* 0x0001c10008087890 */ /* 0x000fe2000fffe03f */
[----:B------:R-:W-:Y:S01]  /*7790*/  UMOV UR6, 0x0 ;  /* 0x0000000000067882 */ /* 0x000fe20000000000 */
[----:B------:R-:W-:Y:S01]  /*77a0*/  UMOV UR7, 0x10000000 ;  /* 0x1000000000077882 */ /* 0x000fe20000000000 */
[----:B------:R-:W-:Y:S01]  /*77b0*/  UMOV UR25, UR33 ;  /* 0x0000002100197c82 */ /* 0x000fe20008000000 */
[----:B------:R-:W-:Y:S01]  /*77c0*/  UMOV UR27, UR35 ;  /* 0x00000023001b7c82 */ /* 0x000fe20008000000 */
[----:B------:R-:W-:Y:S01]  /*77d0*/  UMOV UR28, UR36 ;  /* 0x00000024001c7c82 */ /* 0x000fe20008000000 */
[----:B------:R-:W-:Y:S01]  /*77e0*/  UMOV UR17, UR33 ;  /* 0x0000002100117c82 */ /* 0x000fe20008000000 */
[----:B------:R-:W-:Y:S01]  /*77f0*/  UMOV UR18, UR34 ;  /* 0x0000002200127c82 */ /* 0x000fe20008000000 */
[----:B------:R-:W-:Y:S01]  /*7800*/  UMOV UR20, UR36 ;  /* 0x0000002400147c82 */ /* 0x000fe20008000000 */
[----:B------:R0:W-:Y:S01]  /*7810*/  UTMALDG.3D.MULTICAST [UR32], [UR4], UR29, desc[UR6] ;  /* 0x00000620040073b4 */ /* 0x0001e2000801181d */
[----:B------:R-:W-:Y:S01]  /*7820*/  UMOV UR9, UR33 ;  /* 0x0000002100097c82 */ /* 0x000fe20008000000 */
[----:B------:R-:W-:Y:S01]  /*7830*/  UMOV UR11, UR19 ;  /* 0x00000013000b7c82 */ /* 0x000fe20008000000 */
[----:B------:R-:W-:Y:S01]  /*7840*/  UMOV UR12, UR36 ;  /* 0x00000024000c7c82 */ /* 0x000fe20008000000 */
[----:B------:R-:W-:Y:S01]  /*7850*/  UMOV UR10, UR26 ;  /* 0x0000001a000a7c82 */ /* 0x000fe20008000000 */
[----:B------:R0:W-:Y:S01]  /*7860*/  UTMALDG.3D.MULTICAST [UR24], [UR4], UR29, desc[UR6] ;  /* 0x00000618040073b4 */ /* 0x0001e2000801181d */
[----:B------:R0:W-:Y:S01]  /*7870*/  UTMALDG.3D.MULTICAST [UR16], [UR42], UR44, desc[UR6] ;  /* 0x000006102a0073b4 */ /* 0x0001e2000801182c */
[----:B------:R0:W-:Y:S02]  /*7880*/  UTMALDG.3D.MULTICAST [UR8], [UR42], UR44, desc[UR6] ;  /* 0x000006082a0073b4 */ /* 0x0001e4000801182c */
[----:B0-----:R-:W-:Y:S05]  /*7890*/  @P1 BRA `(.L_x_172) ;  /* 0xfffffffc00081947 */ /* 0x001fea000383ffff */
.L_x_169:
[----:B------:R-:W-:Y:S05]  /*78a0*/  BSYNC B1 ;  /* 0x0000000000017941 */ /* 0x000fea0003800000 */
.L_x_168:
[----:B------:R-:W-:Y:S01]  /*78b0*/  LOP3.LUT P1, RZ, R11, 0xff, RZ, 0xc0, !PT ;  /* 0x000000ff0bff7812 */ /* 0x000fe2000782c0ff */
[C---:B------:R-:W-:Y:S01]  /*78c0*/  IMAD.IADD R13, R8.reuse, 0x1, R13 ;  /* 0x00000001080d7824 */ /* 0x040fe200078e020d */
[----:B------:R-:W-:Y:S01]  /*78d0*/  ULDC.64 UR4, c[0x0][0x650] ;  /* 0x0001940000047ab9 */ /* 0x000fe20000000a00 */
[C---:B------:R-:W-:Y:S01]  /*78e0*/  ISETP.GE.U32.AND P2, PT, R8.reuse, 0x3, PT ;  /* 0x000000030800780c */ /* 0x040fe20003f46070 */
[----:B------:R-:W-:Y:S01]  /*78f0*/  BSSY B1, `(.L_x_173) ;  /* 0x000006b000017945 */ /* 0x000fe20003800000 */
[----:B------:R-:W-:Y:S01]  /*7900*/  IMAD.MOV.U32 R12, RZ, RZ, -0x1 ;  /* 0xffffffffff0c7424 */ /* 0x000fe200078e00ff */
[----:B------:R-:W-:Y:S01]  /*7910*/  ISETP.GT.U32.AND P0, PT, R13, 0x2, PT ;  /* 0x000000020d00780c */ /* 0x000fe20003f04070 */
[----:B------:R-:W-:Y:S01]  /*7920*/  IMAD.MOV.U32 R19, RZ, RZ, -0x1 ;  /* 0xffffffffff137424 */ /* 0x000fe200078e00ff */
[----:B------:R-:W-:Y:S01]  /*7930*/  PRMT R11, RZ, 0x7610, R11 ;  /* 0x00007610ff0b7816 */ /* 0x000fe2000000000b */
[----:B------:R-:W-:Y:S01]  /*7940*/  IMAD.MOV.U32 R7, RZ, RZ, -0x1 ;  /* 0xffffffffff077424 */ /* 0x000fe200078e00ff */
[----:B------:R-:W-:-:S03]  /*7950*/  ISETP.LT.U32.AND P0, PT, R8, 0x3, P0 ;  /* 0x000000030800780c */ /* 0x000fc60000701070 */
[----:B------:R-:W0:Y:S01]  /*7960*/  @P1 S2R R5, SR_CgaCtaId ;  /* 0x0000000000051919 */ /* 0x000e220000008800 */
[----:B------:R-:W-:-:S04]  /*7970*/  @P1 MOV R4, 0x400 ;  /* 0x0000040000041802 */ /* 0x000fc80000000f00 */
[----:B0-----:R-:W-:Y:S01]  /*7980*/  @P1 LEA R6, R5, R4, 0x18 ;  /* 0x0000000405061211 */ /* 0x001fe200078ec0ff */
[----:B------:R-:W-:Y:S01]  /*7990*/  IMAD.WIDE.U32 R4, R13, -0x55555555, RZ ;  /* 0xaaaaaaab0d047825 */ /* 0x000fe200078e00ff */
[----:B------:R-:W-:Y:S02]  /*79a0*/  SEL R4, RZ, 0x1, !P0 ;  /* 0x00000001ff047807 */ /* 0x000fe40004000000 */
[----:B------:R0:W-:Y:S01]  /*79b0*/  @P1 SYNCS.ARRIVE.TRANS64.A1T0 RZ, [R6+URZ+0x48], RZ ;  /* 0x000048ff06ff19a7 */ /* 0x0001e2000810003f */
[----:B------:R-:W-:Y:S02]  /*79c0*/  IADD3 R16, P1, R16, UR38, RZ ;  /* 0x0000002610107c10 */ /* 0x000fe4000ff3e0ff */
[----:B------:R-:W-:Y:S02]  /*79d0*/  LOP3.LUT R3, R3, R4, RZ, 0x3c, !PT ;  /* 0x0000000403037212 */ /* 0x000fe400078e3cff */
[----:B------:R-:W-:Y:S02]  /*79e0*/  IADD3.X R17, R17, UR41, RZ, P1, !PT ;  /* 0x0000002911117c10 */ /* 0x000fe40008ffe4ff */
[----:B------:R-:W-:-:S02]  /*79f0*/  ISETP.GE.U32.AND P0, PT, R16, UR4, PT ;  /* 0x0000000410007c0c */ /* 0x000fc4000bf06070 */
[----:B0-----:R-:W-:Y:S02]  /*7a00*/  SHF.R.U32.HI R6, RZ, 0x1, R5 ;  /* 0x00000001ff067819 */ /* 0x001fe40000011605 */
[----:B------:R-:W-:Y:S02]  /*7a10*/  ISETP.GE.U32.AND.EX P0, PT, R17, UR5, PT, P0 ;  /* 0x0000000511007c0c */ /* 0x000fe4000bf06100 */
[----:B------:R-:W-:Y:S01]  /*7a20*/  @P2 LOP3.LUT R3, R3, 0x1, R6, 0x78, !PT ;  /* 0x0000000103032812 */ /* 0x000fe200078e7806 */
[----:B------:R-:W-:Y:S01]  /*7a30*/  IMAD R13, R6, -0x3, R13 ;  /* 0xfffffffd060d7824 */ /* 0x000fe200078e020d */
[----:B------:R-:W-:-:S09]  /*7a40*/  PRMT R4, RZ, 0x7610, R4 ;  /* 0x00007610ff047816 */ /* 0x000fd20000000004 */
[----:B------:R-:W-:Y:S05]  /*7a50*/  @P0 BRA `(.L_x_174) ;  /* 0x0000000400500947 */ /* 0x000fea0003800000 */
[----:B------:R-:W0:Y:S01]  /*7a60*/  S2R R15, SR_CTAID.X ;  /* 0x00000000000f7919 */ /* 0x000e220000002500 */
[----:B------:R-:W-:Y:S01]  /*7a70*/  ULDC.64 UR4, c[0x0][0x628] ;  /* 0x00018a0000047ab9 */ /* 0x000fe20000000a00 */
[----:B------:R-:W1:Y:S01]  /*7a80*/  LDC R20, c[0x0][0x144] ;  /* 0x00005100ff147b82 */ /* 0x000e620000000800 */
[----:B------:R-:W-:Y:S01]  /*7a90*/  ISETP.NE.U32.AND P0, PT, RZ, UR4, PT ;  /* 0x00000004ff007c0c */ /* 0x000fe2000bf05070 */
[----:B------:R-:W2:Y:S01]  /*7aa0*/  S2R R12, SR_CTAID.Y ;  /* 0x00000000000c7919 */ /* 0x000ea20000002600 */
[----:B------:R-:W-:Y:S01]  /*7ab0*/  ULDC UR6, c[0x0][0x150] ;  /* 0x0000540000067ab9 */ /* 0x000fe20000000800 */
[----:B------:R-:W-:Y:S01]  /*7ac0*/  ULDC UR7, c[0x0][0x630] ;  /* 0x00018c0000077ab9 */ /* 0x000fe20000000800 */
[----:B------:R-:W-:Y:S01]  /*7ad0*/  ISETP.NE.AND.EX P0, PT, RZ, UR5, PT, P0 ;  /* 0x00000005ff007c0c */ /* 0x000fe2000bf05300 */
[----:B------:R-:W-:Y:S01]  /*7ae0*/  IMAD.MOV.U32 R4, RZ, RZ, R16 ;  /* 0x000000ffff047224 */ /* 0x000fe200078e0010 */
[----:B0-----:R-:W-:-:S05]  /*7af0*/  I2FP.F32.U32 R5, R15 ;  /* 0x0000000f00057245 */ /* 0x001fca0000201000 */
[----:B------:R-:W-:Y:S01]  /*7b00*/  FMUL R21, R5, UR6 ;  /* 0x0000000605157c20 */ /* 0x000fe20008400000 */
[----:B------:R-:W-:-:S05]  /*7b10*/  IMAD.MOV.U32 R5, RZ, RZ, R17 ;  /* 0x000000ffff057224 */ /* 0x000fca00078e0011 */
[----:B--2---:R-:W-:Y:S05]  /*7b20*/  @!P0 BRA `(.L_x_175) ;  /* 0x0000000000288947 */ /* 0x004fea0003800000 */
[----:B------:R-:W-:Y:S02]  /*7b30*/  ULDC UR6, c[0x0][0x634] ;  /* 0x00018d0000067ab9 */ /* 0x000fe40000000800 */
[----:B------:R-:W-:-:S05]  /*7b40*/  IADD3 R5, P0, R16, UR6, RZ ;  /* 0x0000000610057c10 */ /* 0x000fca000ff1e0ff */
[----:B------:R-:W-:-:S04]  /*7b50*/  IMAD.X R19, RZ, RZ, R17, P0 ;  /* 0x000000ffff137224 */ /* 0x000fc800000e0611 */
[----:B------:R-:W-:-:S04]  /*7b60*/  IMAD.WIDE.U32 R6, R19, UR4, RZ ;  /* 0x0000000413067c25 */ /* 0x000fc8000f8e00ff */
[----:B------:R-:W-:-:S04]  /*7b70*/  IMAD.WIDE.U32 R6, P0, R5, UR5, R6 ;  /* 0x0000000505067c25 */ /* 0x000fc8000f800006 */
[----:B------:R-:W-:-:S04]  /*7b80*/  IMAD.WIDE.U32 R4, R5, UR4, RZ ;  /* 0x0000000405047c25 */ /* 0x000fc8000f8e00ff */
[----:B------:R-:W-:Y:S01]  /*7b90*/  IMAD.MOV.U32 R4, RZ, RZ, R7 ;  /* 0x000000ffff047224 */ /* 0x000fe200078e0007 */
[----:B------:R-:W-:Y:S01]  /*7ba0*/  IADD3 RZ, P1, R5, R6, RZ ;  /* 0x0000000605ff7210 */ /* 0x000fe20007f3e0ff */
[----:B------:R-:W-:-:S04]  /*7bb0*/  IMAD.X R5, RZ, RZ, RZ, P0 ;  /* 0x000000ffff057224 */ /* 0x000fc800000e06ff */
[----:B------:R-:W-:-:S08]  /*7bc0*/  IMAD.WIDE.U32.X R4, R19, UR5, R4, P1 ;  /* 0x0000000513047c25 */ /* 0x000fd000088e0404 */
.L_x_175:
[--C-:B------:R-:W-:Y:S01]  /*7bd0*/  SHF.R.U64 R14, R4, UR7, R5.reuse ;  /* 0x00000007040e7c19 */ /* 0x100fe20008001205 */
[----:B------:R-:W0:Y:S01]  /*7be0*/  F2I.U32.TRUNC.NTZ R21, R21 ;  /* 0x0000001500157305 */ /* 0x000e22000020f000 */
[----:B------:R-:W-:Y:S01]  /*7bf0*/  SHF.R.U32.HI R4, RZ, UR7, R5 ;  /* 0x00000007ff047c19 */ /* 0x000fe20008011605 */
[----:B------:R-:W-:Y:S01]  /*7c00*/  ULDC.64 UR4, c[0x0][0x620] ;  /* 0x0001880000047ab9 */ /* 0x000fe20000000a00 */
[----:B------:R-:W-:Y:S01]  /*7c10*/  IADD3 R7, P0, RZ, -R14, RZ ;  /* 0x8000000eff077210 */ /* 0x000fe20007f1e0ff */
[----:B------:R-:W-:-:S04]  /*7c20*/  ULDC.64 UR6, c[0x0][0x640] ;  /* 0x0001900000067ab9 */ /* 0x000fc80000000a00 */
[----:B------:R-:W-:Y:S01]  /*7c30*/  IMAD.X R4, RZ, RZ, ~R4, P0 ;  /* 0x000000ffff047224 */ /* 0x000fe200000e0e04 */
[----:B------:R-:W-:-:S03]  /*7c40*/  ISETP.NE.U32.AND P0, PT, RZ, UR6, PT ;  /* 0x00000006ff007c0c */ /* 0x000fc6000bf05070 */
[----:B------:R-:W-:Y:S01]  /*7c50*/  IMAD R6, R4, UR4, RZ ;  /* 0x0000000404067c24 */ /* 0x000fe2000f8e02ff */
[----:B------:R-:W-:Y:S01]  /*7c60*/  ISETP.NE.AND.EX P0, PT, RZ, UR7, PT, P0 ;  /* 0x00000007ff007c0c */ /* 0x000fe2000bf05300 */
[----:B------:R-:W-:Y:S01]  /*7c70*/  IMAD.WIDE.U32 R4, R7, UR4, R16 ;  /* 0x0000000407047c25 */ /* 0x000fe2000f8e0010 */
[----:B------:R-:W-:-:S03]  /*7c80*/  ULDC UR4, c[0x0][0x618] ;  /* 0x0001860000047ab9 */ /* 0x000fc60000000800 */
[----:B------:R-:W-:Y:S01]  /*7c90*/  IMAD R7, R7, UR5, R6 ;  /* 0x0000000507077c24 */ /* 0x000fe2000f8e0206 */
[----:B------:R-:W-:Y:S01]  /*7ca0*/  ULDC UR5, c[0x0][0x154] ;  /* 0x0000550000057ab9 */ /* 0x000fe20000000800 */
[----:B0-----:R-:W-:Y:S02]  /*7cb0*/  IMAD.MOV R6, RZ, RZ, -R21 ;  /* 0x000000ffff067224 */ /* 0x001fe400078e0a15 */
[----:B------:R-:W0:Y:S01]  /*7cc0*/  LDC R21, c[0x0][0x148] ;  /* 0x00005200ff157b82 */ /* 0x000e220000000800 */
[----:B------:R-:W-:Y:S02]  /*7cd0*/  IMAD.IADD R5, R5, 0x1, R7 ;  /* 0x0000000105057824 */ /* 0x000fe400078e0207 */
[----:B-1----:R-:W-:Y:S01]  /*7ce0*/  IMAD R15, R20, R6, R15 ;  /* 0x00000006140f7224 */ /* 0x002fe200078e020f */
[----:B------:R-:W-:Y:S02]  /*7cf0*/  I2FP.F32.U32 R6, R12 ;  /* 0x0000000c00067245 */ /* 0x000fe40000201000 */
[----:B------:R-:W-:-:S02]  /*7d00*/  SHF.R.U64 R19, R4, UR4, R5 ;  /* 0x0000000404137c19 */ /* 0x000fc40008001205 */
[----:B------:R-:W-:Y:S01]  /*7d10*/  SHF.R.U32.HI R4, RZ, UR4, R5 ;  /* 0x00000004ff047c19 */ /* 0x000fe20008011605 */
[----:B------:R-:W-:Y:S01]  /*7d20*/  FMUL R6, R6, UR5 ;  /* 0x0000000506067c20 */ /* 0x000fe20008400000 */
[----:B------:R-:W-:Y:S02]  /*7d30*/  ULDC UR4, c[0x0][0x608] ;  /* 0x0001820000047ab9 */ /* 0x000fe40000000800 */
[--C-:B------:R-:W-:Y:S01]  /*7d40*/  SHF.R.U64 R22, R19, UR4, R4.reuse ;  /* 0x0000000413167c19 */ /* 0x100fe20008001204 */
[----:B------:R1:W2:Y:S01]  /*7d50*/  F2I.U32.TRUNC.NTZ R24, R6 ;  /* 0x0000000600187305 */ /* 0x0002a2000020f000 */
[----:B------:R-:W-:Y:S01]  /*7d60*/  SHF.R.U32.HI R5, RZ, UR4, R4 ;  /* 0x00000004ff057c19 */ /* 0x000fe20008011604 */
[----:B------:R-:W-:-:S03]  /*7d70*/  ULDC UR4, c[0x0][0x658] ;  /* 0x0001960000047ab9 */ /* 0x000fc60000000800 */
[--C-:B------:R-:W-:Y:S02]  /*7d80*/  SHF.R.U64 R20, R22, UR4, R5.reuse ;  /* 0x0000000416147c19 */ /* 0x100fe40008001205 */
[----:B------:R-:W-:-:S03]  /*7d90*/  SHF.R.U32.HI R23, RZ, UR4, R5 ;  /* 0x00000004ff177c19 */ /* 0x000fc60008011605 */
[----:B------:R-:W-:Y:S02]  /*7da0*/  IMAD.MOV.U32 R4, RZ, RZ, R20 ;  /* 0x000000ffff047224 */ /* 0x000fe400078e0014 */
[----:B------:R-:W-:Y:S01]  /*7db0*/  IMAD.MOV.U32 R5, RZ, RZ, R23 ;  /* 0x000000ffff057224 */ /* 0x000fe200078e0017 */
[----:B-1----:R-:W-:Y:S06]  /*7dc0*/  @!P0 BRA `(.L_x_176) ;  /* 0x0000000000288947 */ /* 0x002fec0003800000 */
        /* <DEDUP_REMOVED lines=10> */
.L_x_176:
[----:B------:R-:W-:Y:S01]  /*7e70*/  ISETP.NE.AND P0, PT, R2, 0x1, PT ;  /* 0x000000010200780c */ /* 0x000fe20003f05270 */
[----:B------:R-:W-:Y:S01]  /*7e80*/  ULDC UR4, c[0x0][0x648] ;  /* 0x0001920000047ab9 */ /* 0x000fe20000000800 */
[----:B------:R-:W-:Y:S01]  /*7e90*/  LOP3.LUT R22, R22, UR21, RZ, 0xc0, !PT ;  /* 0x0000001516167c12 */ /* 0x000fe2000f8ec0ff */
[----:B--2---:R-:W-:Y:S01]  /*7ea0*/  IMAD.MOV R24, RZ, RZ, -R24 ;  /* 0x000000ffff187224 */ /* 0x004fe200078e0a18 */
[----:B------:R-:W-:Y:S01]  /*7eb0*/  SHF.R.U64 R5, R4, UR4, R5 ;  /* 0x0000000404057c19 */ /* 0x000fe20008001205 */
[----:B------:R-:W-:Y:S01]  /*7ec0*/  ULDC UR4, c[0x0][0x638] ;  /* 0x00018e0000047ab9 */ /* 0x000fe20000000800 */
[----:B------:R-:W-:Y:S01]  /*7ed0*/  LOP3.LUT R19, R19, UR14, RZ, 0xc0, !PT ;  /* 0x0000000e13137c12 */ /* 0x000fe2000f8ec0ff */
[----:B------:R-:W-:Y:S01]  /*7ee0*/  ULDC UR5, c[0x0][0x610] ;  /* 0x0001840000057ab9 */ /* 0x000fe20000000800 */
[----:B------:R-:W-:Y:S02]  /*7ef0*/  IMAD.MOV.U32 R4, RZ, RZ, 0x1 ;  /* 0x00000001ff047424 */ /* 0x000fe400078e00ff */
[----:B------:R-:W-:-:S02]  /*7f00*/  IMAD.MOV R7, RZ, RZ, -R5 ;  /* 0x000000ffff077224 */ /* 0x000fc400078e0a05 */
[----:B------:R-:W-:Y:S02]  /*7f10*/  IMAD R22, R5, UR13, R22 ;  /* 0x0000000d05167c24 */ /* 0x000fe4000f8e0216 */
[----:B0-----:R-:W-:Y:S02]  /*7f20*/  @P0 IMAD R15, R21, R24, R12 ;  /* 0x00000018150f0224 */ /* 0x001fe400078e020c */
[----:B------:R-:W-:Y:S01]  /*7f30*/  IMAD R20, R7, UR4, R20 ;  /* 0x0000000407147c24 */ /* 0x000fe2000f8e0214 */
[----:B------:R-:W-:Y:S01]  /*7f40*/  ULDC UR4, c[0x0][0x600] ;  /* 0x0001800000047ab9 */ /* 0x000fe20000000800 */
[----:B------:R-:W-:Y:S02]  /*7f50*/  IMAD R15, R22, UR5, R15 ;  /* 0x00000005160f7c24 */ /* 0x000fe4000f8e020f */
[----:B------:R-:W-:Y:S02]  /*7f60*/  IMAD R20, R20, UR4, R19 ;  /* 0x0000000414147c24 */ /* 0x000fe4000f8e0213 */
[----:B------:R-:W-:-:S03]  /*7f70*/  IMAD.MOV.U32 R7, RZ, RZ, R14 ;  /* 0x000000ffff077224 */ /* 0x000fc600078e000e */
[----:B------:R-:W-:Y:S02]  /*7f80*/  SEL R19, R20, R15, !P0 ;  /* 0x0000000f14137207 */ /* 0x000fe40004000000 */
[----:B------:R-:W-:-:S07]  /*7f90*/  SEL R12, R15, R20, !P0 ;  /* 0x000000140f0c7207 */ /* 0x000fce0004000000 */
.L_x_174:
[----:B------:R-:W-:Y:S05]  /*7fa0*/  BSYNC B1 ;  /* 0x0000000000017941 */ /* 0x000fea0003800000 */
.L_x_173:
[----:B------:R-:W-:-:S13]  /*7fb0*/  LOP3.LUT P0, RZ, R4, 0xff, RZ, 0xc0, !PT ;  /* 0x000000ff04ff7812 */ /* 0x000fda000780c0ff */
[----:B------:R-:W-:Y:S05]  /*7fc0*/  @P0 BRA `(.L_x_177) ;  /* 0xfffffff400040947 */ /* 0x000fea000383ffff */
[----:B------:R-:W-:Y:S05]  /*7fd0*/  BSYNC B0 ;  /* 0x0000000000007941 */ /* 0x000fea0003800000 */
.L_x_166:
[----:B------:R-:W-:-:S03]  /*7fe0*/  UMOV UR4, 0xffffffff ;  /* 0xffffffff00047882 */ /* 0x000fc60000000000 */
[----:B------:R-:W-:Y:S05]  /*7ff0*/  BRA.DIV UR4, `(.L_x_178) ;  /* 0x0000000204f07947 */ /* 0x000fea000b800000 */
[----:B------:R-:W-:-:S13]  /*8000*/  ELECT P6, URZ, PT ;  /* 0x00000000003f782f */ /* 0x000fda00038c0000 */
.L_x_191:
[----:B------:R-:W-:Y:S04]  /*8010*/  BSSY B0, `(.L_x_179) ;  /* 0x0000022000007945 */ /* 0x000fe80003800000 */
[----:B------:R-:W-:Y:S05]  /*8020*/  @!P6 BRA `(.L_x_180) ;  /* 0x000000000080e947 */ /* 0x000fea0003800000 */
[----:B------:R-:W-:-:S04]  /*8030*/  LOP3.LUT R18, R18, 0x2, RZ, 0xfc, !PT ;  /* 0x0000000212127812 */ /* 0x000fc800078efcff */
[----:B------:R-:W-:-:S13]  /*8040*/  ISETP.NE.AND P0, PT, R18, 0x3, PT ;  /* 0x000000031200780c */ /* 0x000fda0003f05270 */
[----:B------:R-:W-:Y:S05]  /*8050*/  @!P0 BRA `(.L_x_181) ;  /* 0x0000000000048947 */ /* 0x000fea0003800000 */
[----:B------:R-:W-:Y:S01]  /*8060*/  BPT.TRAP 0x1 ;  /* 0x000000040000795c */ /* 0x000fe20000300000 */
.L_x_181:
[----:B------:R-:W0:Y:S01]  /*8070*/  S2R R5, SR_CgaCtaId ;  /* 0x0000000000057919 */ /* 0x000e220000008800 */
[----:B------:R-:W-:Y:S02]  /*8080*/  MOV R0, 0x400 ;  /* 0x0000040000007802 */ /* 0x000fe40000000f00 */
[----:B------:R-:W-:Y:S02]  /*8090*/  SHF.L.U32 R4, R3, 0x1f, RZ ;  /* 0x0000001f03047819 */ /* 0x000fe400000006ff */
[----:B0-----:R-:W-:-:S05]  /*80a0*/  LEA R0, R5, R0, 0x18 ;  /* 0x0000000005007211 */ /* 0x001fca00078ec0ff */
[----:B------:R-:W-:-:S04]  /*80b0*/  VIADD R0, R0, 0x18 ;  /* 0x0000001800007836 */ /* 0x000fc80000000000 */
[C---:B------:R-:W-:Y:S02]  /*80c0*/  IMAD R7, R13.reuse, 0x8, R0 ;  /* 0x000000080d077824 */ /* 0x040fe400078e0200 */
[----:B------:R-:W-:Y:S02]  /*80d0*/  VIADD R13, R13, 0x1 ;  /* 0x000000010d0d7836 */ /* 0x000fe40000000000 */
[----:B------:R-:W0:Y:S03]  /*80e0*/  SYNCS.PHASECHK.TRANS64.TRYWAIT P0, [R7+URZ], R4 ;  /* 0x00000004070075a7 */ /* 0x000e26000800017f */
[----:B------:R-:W-:-:S04]  /*80f0*/  ISETP.NE.AND P1, PT, R13, 0x3, PT ;  /* 0x000000030d00780c */ /* 0x000fc80003f25270 */
[----:B------:R-:W-:Y:S02]  /*8100*/  SEL R2, RZ, 0x1, P1 ;  /* 0x00000001ff027807 */ /* 0x000fe40000800000 */
[----:B------:R-:W-:Y:S02]  /*8110*/  SEL R13, R13, RZ, P1 ;  /* 0x000000ff0d0d7207 */ /* 0x000fe40000800000 */
[----:B------:R-:W-:-:S03]  /*8120*/  LOP3.LUT R9, R3, R2, RZ, 0x3c, !PT ;  /* 0x0000000203097212 */ /* 0x000fc600078e3cff */
[----:B------:R-:W-:Y:S01]  /*8130*/  IMAD R6, R13, 0x8, R0 ;  /* 0x000000080d067824 */ /* 0x000fe200078e0200 */
[----:B------:R-:W-:Y:S01]  /*8140*/  SHF.L.U32 R5, R9, 0x1f, RZ ;  /* 0x0000001f09057819 */ /* 0x000fe200000006ff */
[----:B0-----:R-:W-:Y:S06]  /*8150*/  @!P0 BRA `(.L_x_182) ;  /* 0x0000000000b88947 */ /* 0x001fec0003800000 */
.L_x_192:
[----:B------:R-:W1:Y:S01]  /*8160*/  SYNCS.PHASECHK.TRANS64.TRYWAIT P0, [R6+URZ], R5 ;  /* 0x00000005060075a7 */ /* 0x000e62000800017f */
[----:B------:R-:W-:-:S05]  /*8170*/  VIADD R2, R13, 0x1 ;  /* 0x000000010d027836 */ /* 0x000fca0000000000 */
[----:B------:R-:W-:-:S04]  /*8180*/  ISETP.NE.AND P1, PT, R2, 0x3, PT ;  /* 0x000000030200780c */ /* 0x000fc80003f25270 */
[----:B0-----:R-:W-:Y:S02]  /*8190*/  SEL R4, RZ, 0x1, P1 ;  /* 0x00000001ff047807 */ /* 0x001fe40000800000 */
[----:B------:R-:W-:Y:S02]  /*81a0*/  SEL R3, R2, RZ, P1 ;  /* 0x000000ff02037207 */ /* 0x000fe40000800000 */
[----:B------:R-:W-:Y:S01]  /*81b0*/  LOP3.LUT R4, R9, R4, RZ, 0x3c, !PT ;  /* 0x0000000409047212 */ /* 0x000fe200078e3cff */
[----:B-1----:R-:W-:Y:S06]  /*81c0*/  @!P0 BRA `(.L_x_183) ;  /* 0x0000000000b08947 */ /* 0x002fec0003800000 */
.L_x_193:
[----:B------:R-:W-:Y:S01]  /*81d0*/  IMAD R3, R3, 0x8, R0 ;  /* 0x0000000803037824 */ /* 0x000fe200078e0200 */
[----:B------:R-:W-:-:S07]  /*81e0*/  SHF.L.U32 R0, R4, 0x1f, RZ ;  /* 0x0000001f04007819 */ /* 0x000fce00000006ff */
.L_x_184:
[----:B-1----:R1:W2:Y:S02]  /*81f0*/  SYNCS.PHASECHK.TRANS64.TRYWAIT P0, [R3+URZ], R0 ;  /* 0x00000000030075a7 */ /* 0x0022a4000800017f */
[----:B--2---:R-:W-:Y:S05]  /*8200*/  @!P0 NANOSLEEP.SYNCS 0x989680 ;  /* 0x009896800000895d */ /* 0x004fea0003900000 */
[----:B------:R-:W2:Y:S02]  /*8210*/  @!P0 SYNCS.PHASECHK.TRANS64 P0, [R3+URZ], R0 ;  /* 0x00000000030085a7 */ /* 0x000ea4000800007f */
[----:B--2---:R-:W-:Y:S05]  /*8220*/  @!P0 BRA `(.L_x_184) ;  /* 0xfffffffc00f08947 */ /* 0x004fea000383ffff */
.L_x_180:
[----:B------:R-:W-:Y:S05]  /*8230*/  BSYNC B0 ;  /* 0x0000000000007941 */ /* 0x000fea0003800000 */
.L_x_179:
[----:B------:R-:W-:Y:S05]  /*8240*/  EXIT ;  /* 0x000000000000794d */ /* 0x000fea0003800000 */
.L_x_21:
[----:B-1----:R1:W2:Y:S02]  /*8250*/  SYNCS.PHASECHK.TRANS64.TRYWAIT P1, [R3+URZ], R0 ;  /* 0x00000000030075a7 */ /* 0x0022a4000802017f */
[----:B--2---:R-:W-:Y:S05]  /*8260*/  @!P1 NANOSLEEP.SYNCS 0x989680 ;  /* 0x009896800000995d */ /* 0x004fea0003900000 */
[----:B------:R-:W2:Y:S02]  /*8270*/  @!P1 SYNCS.PHASECHK.TRANS64 P1, [R3+URZ], R0 ;  /* 0x00000000030095a7 */ /* 0x000ea4000802007f */
[----:B--2---:R-:W-:Y:S05]  /*8280*/  @!P1 BRA `(.L_x_21) ;  /* 0xfffffffc00f09947 */ /* 0x004fea000383ffff */
[----:B------:R-:W-:Y:S05]  /*8290*/  BRA `(.L_x_20) ;  /* 0xffffff9400447947 */ /* 0x000fea000383ffff */
.L_x_26:
[----:B-1----:R1:W2:Y:S02]  /*82a0*/  SYNCS.PHASECHK.TRANS64.TRYWAIT P1, [R5+URZ], R4 ;  /* 0x00000004050075a7 */ /* 0x0022a4000802017f */
[----:B--2---:R-:W-:Y:S05]  /*82b0*/  @!P1 NANOSLEEP.SYNCS 0x989680 ;  /* 0x009896800000995d */ /* 0x004fea0003900000 */
[----:B------:R-:W2:Y:S02]  /*82c0*/  @!P1 SYNCS.PHASECHK.TRANS64 P1, [R5+URZ], R4 ;  /* 0x00000004050095a7 */ /* 0x000ea4000802007f */
[----:B--2---:R-:W-:Y:S05]  /*82d0*/  @!P1 BRA `(.L_x_26) ;  /* 0xfffffffc00f09947 */ /* 0x004fea000383ffff */
[----:B------:R-:W-:Y:S05]  /*82e0*/  BRA `(.L_x_25) ;  /* 0xffffff9800907947 */ /* 0x000fea000383ffff */
.L_x_167:
[----:B------:R-:W-:Y:S01]  /*82f0*/  BSSY B1, `(.L_x_185) ;  /* 0x0000006000017945 */ /* 0x000fe20003800000 */
[----:B------:R-:W-:-:S07]  /*8300*/  IMAD.MOV.U32 R15, RZ, RZ, -0x1 ;  /* 0xffffffffff0f7424 */ /* 0x000fce00078e00ff */
[----:B------:R-:W-:Y:S05]  /*8310*/  WARPSYNC.COLLECTIVE R15, `(.L_x_186) ;  /* 0x000000000f0c7348 */ /* 0x000fea0003c00000 */
[----:B------:R-:W-:Y:S02]  /*8320*/  ELECT P6, UR62, PT ;  /* 0x00000000003e782f */ /* 0x000fe400038c0000 */
[----:B------:R-:W-:Y:S01]  /*8330*/  MOV R14, UR62 ;  /* 0x0000003e000e7c02 */ /* 0x000fe20008000f00 */
[----:B------:R-:W-:Y:S10]  /*8340*/  ENDCOLLECTIVE ;  /* 0x000000000000791b */ /* 0x000ff40003800000 */
.L_x_186:
[----:B------:R-:W-:Y:S05]  /*8350*/  BSYNC B1 ;  /* 0x0000000000017941 */ /* 0x000fea0003800000 */
.L_x_185:
[----:B------:R-:W-:Y:S05]  /*8360*/  BRA `(.L_x_187) ;  /* 0xfffffff000287947 */ /* 0x000fea000383ffff */
.L_x_170:
[----:B0-----:R0:W1:Y:S02]  /*8370*/  SYNCS.PHASECHK.TRANS64.TRYWAIT P0, [R21+URZ+0x18], R12 ;  /* 0x0000180c150075a7 */ /* 0x001064000800017f */
[----:B-1----:R-:W-:Y:S05]  /*8380*/  @!P0 NANOSLEEP.SYNCS 0x989680 ;  /* 0x009896800000895d */ /* 0x002fea0003900000 */
[----:B------:R-:W1:Y:S02]  /*8390*/  @!P0 SYNCS.PHASECHK.TRANS64 P0, [R21+URZ+0x18], R12 ;  /* 0x0000180c150085a7 */ /* 0x000e64000800007f */
[----:B-1----:R-:W-:Y:S05]  /*83a0*/  @!P0 BRA `(.L_x_170) ;  /* 0xfffffffc00f08947 */ /* 0x002fea000383ffff */
[----:B------:R-:W-:Y:S05]  /*83b0*/  BRA `(.L_x_188) ;  /* 0xfffffff000647947 */ /* 0x000fea000383ffff */
.L_x_178:
[----:B------:R-:W-:Y:S01]  /*83c0*/  BSSY B0, `(.L_x_189) ;  /* 0x0000006000007945 */ /* 0x000fe20003800000 */
[----:B------:R-:W-:-:S07]  /*83d0*/  IMAD.MOV.U32 R15, RZ, RZ, -0x1 ;  /* 0xffffffffff0f7424 */ /* 0x000fce00078e00ff */
[----:B------:R-:W-:Y:S05]  /*83e0*/  WARPSYNC.COLLECTIVE R15, `(.L_x_190) ;  /* 0x000000000f0c7348 */ /* 0x000fea0003c00000 */
[----:B------:R-:W-:Y:S02]  /*83f0*/  ELECT P6, UR62, PT ;  /* 0x00000000003e782f */ /* 0x000fe400038c0000 */
[----:B------:R-:W-:Y:S01]  /*8400*/  MOV R14, UR62 ;  /* 0x0000003e000e7c02 */ /* 0x000fe20008000f00 */
[----:B------:R-:W-:Y:S10]  /*8410*/  ENDCOLLECTIVE ;  /* 0x000000000000791b */ /* 0x000ff40003800000 */
.L_x_190:
[----:B------:R-:W-:Y:S05]  /*8420*/  BSYNC B0 ;  /* 0x0000000000007941 */ /* 0x000fea0003800000 */
.L_x_189:
[----:B------:R-:W-:Y:S05]  /*8430*/  BRA `(.L_x_191) ;  /* 0xfffffff800f47947 */ /* 0x000fea000383ffff */
.L_x_182:
[----:B0-----:R0:W1:Y:S02]  /*8440*/  SYNCS.PHASECHK.TRANS64.TRYWAIT P0, [R7+URZ], R4 ;  /* 0x00000004070075a7 */ /* 0x001064000800017f */
[----:B-1----:R-:W-:Y:S05]  /*8450*/  @!P0 NANOSLEEP.SYNCS 0x989680 ;  /* 0x009896800000895d */ /* 0x002fea0003900000 */
[----:B------:R-:W1:Y:S02]  /*8460*/  @!P0 SYNCS.PHASECHK.TRANS64 P0, [R7+URZ], R4 ;  /* 0x00000004070085a7 */ /* 0x000e64000800007f */
[----:B-1----:R-:W-:Y:S05]  /*8470*/  @!P0 BRA `(.L_x_182) ;  /* 0xfffffffc00f08947 */ /* 0x002fea000383ffff */
[----:B------:R-:W-:Y:S05]  /*8480*/  BRA `(.L_x_192) ;  /* 0xfffffffc00347947 */ /* 0x000fea000383ffff */
.L_x_183:
[----:B0-----:R0:W1:Y:S02]  /*8490*/  SYNCS.PHASECHK.TRANS64.TRYWAIT P0, [R6+URZ], R5 ;  /* 0x00000005060075a7 */ /* 0x001064000800017f */
[----:B-1----:R-:W-:Y:S05]  /*84a0*/  @!P0 NANOSLEEP.SYNCS 0x989680 ;  /* 0x009896800000895d */ /* 0x002fea0003900000 */
[----:B------:R-:W1:Y:S02]  /*84b0*/  @!P0 SYNCS.PHASECHK.TRANS64 P0, [R6+URZ], R5 ;  /* 0x00000005060085a7 */ /* 0x000e64000800007f */
[----:B-1----:R-:W-:Y:S05]  /*84c0*/  @!P0 BRA `(.L_x_183) ;  /* 0xfffffffc00f08947 */ /* 0x002fea000383ffff */
[----:B------:R-:W-:Y:S05]  /*84d0*/  BRA `(.L_x_193) ;  /* 0xfffffffc003c7947 */ /* 0x000fea000383ffff */
.L_x_194:
[----:B------:R-:W-:-:S00]  /*84e0*/  BRA `(.L_x_194) ;  /* 0xfffffffc00fc7947 */ /* 0x000fc0000383ffff */
[----:B------:R-:W-:-:S00]  /*84f0*/  NOP ;  /* 0x0000000000007918 */ /* 0x000fc00000000000 */
        /* <DEDUP_REMOVED lines=8> */
.L_x_195:


//--------------------- .nv.global.init           --------------------------
	.section	.nv.global.init,"aw",@progbits
.nv.global.init:
	.type		$str$22,@object
	.size		$str$22,($str$23 - $str$22)
$str$22:
        /*0000*/ 	.byte	0x6b, 0x5f, 0x74, 0x69, 0x6c, 0x65, 0x5f, 0x63, 0x6f, 0x75, 0x6e, 0x74, 0x20, 0x3e, 0x3d, 0x20
        /*0010*/ 	.byte	0x31, 0x00
	.type		$str$23,@object
	.size		$str$23,(__unnamed_1 - $str$23)
$str$23:
        /*0012*/ 	.byte	0x2f, 0x74, 0x6d, 0x70, 0x2f, 0x63, 0x75, 0x74, 0x6c, 0x61, 0x73, 0x73, 0x5f, 0x73, 0x77, 0x65
        /*0022*/ 	.byte	0x65, 0x70, 0x5f, 0x73, 0x72, 0x63, 0x2f, 0x69, 0x6e, 0x63, 0x6c, 0x75, 0x64, 0x65, 0x2f, 0x63
        /*0032*/ 	.byte	0x75, 0x74, 0x6c, 0x61, 0x73, 0x73, 0x2f, 0x67, 0x65, 0x6d, 0x6d, 0x2f, 0x63, 0x6f, 0x6c, 0x6c
        /*0042*/ 	.byte	0x65, 0x63, 0x74, 0x69, 0x76, 0x65, 0x2f, 0x73, 0x6d, 0x39, 0x30, 0x5f, 0x6d, 0x6d, 0x61, 0x5f
        /*0052*/ 	.byte	0x74, 0x6d, 0x61, 0x5f, 0x67, 0x6d, 0x6d, 0x61, 0x5f, 0x73, 0x73, 0x5f, 0x77, 0x61, 0x72, 0x70
        /*0062*/ 	.byte	0x73, 0x70, 0x65, 0x63, 0x69, 0x61, 0x6c, 0x69, 0x7a, 0x65, 0x64, 0x2e, 0x68, 0x70, 0x70, 0x00
	.type		__unnamed_1,@object
	.size		__unnamed_1,(.L_0 - __unnamed_1)
__unnamed_1:
        /*0072*/ 	.byte	0x76, 0x6f, 0x69, 0x64, 0x20, 0x63, 0x75, 0x74, 0x6c, 0x61, 0x73, 0x73, 0x3a, 0x3a, 0x67, 0x65
        /* <DEDUP_REMOVED lines=178> */
        /*0ba2*/ 	.byte	0x79, 0x5d, 0x00
.L_0:


//--------------------- .nv.shared._ZN7cutlass13device_kernelINS_4gemm6kernel13GemmUniversalIN4cute5tupleIJiiiiEEENS1_10collective13CollectiveMmaINS1_34MainloopSm90TmaGmmaWarpSpecializedILi3ENS5_IJNS4_1CILi4EEENSA_ILi2EEENSA_ILi1EEEEEENS1_35KernelTmaWarpSpecializedCooperativeEEENS5_IJNSA_ILi128EEESH_NSA_ILi64EEEEEENS_10tfloat32_tENS5_IJlSD_lEEESK_SL_NS4_8TiledMMAINS4_8MMA_AtomIJNS4_4SM904GMMA30MMA_64x128x8_F32TF32TF32_SS_TNILNSP_7ScaleInE1ELSR_1EEEEEENS4_6LayoutINS5_IJSC_SD_SD_EEENS5_IJSD_NSA_ILi0EEESW_EEEEENS5_IJNS4_10UnderscoreESZ_SZ_EEEEENS4_23SM90_TMA_LOAD_MULTICASTENS4_14ComposedLayoutINS4_7SwizzleILi3ELi4ELi3EEENS4_18smem_ptr_flag_bitsILi32EEENSU_INS5_IJNSA_ILi8EEENSA_ILi32EEEEEENS5_IJS19_SD_EEEEEEEvNS4_8identityES12_S1D_vS1E_EENS_8epilogue10collective6detail29Sm90TmaWarpSpecializedAdapterINS1H_15DefaultEpilogueISK_SL_SL_NS1G_6thread17LinearCombinationISK_Li1EffLNS1L_9ScaleType4KindE0ELNS_15FloatRoundStyleE2ESK_EENS1_15EpilogueDefaultEEEEEvvEEEEvNT_6ParamsE --------------------------
	.section	.nv.shared._ZN7cutlass13device_kernelINS_4gemm6kernel13GemmUniversalIN4cute5tupleIJiiiiEEENS1_10collective13CollectiveMmaINS1_34MainloopSm90TmaGmmaWarpSpecializedILi3ENS5_IJNS4_1CILi4EEENSA_ILi2EEENSA_ILi1EEEEEENS1_35KernelTmaWarpSpecializedCooperativeEEENS5_IJNSA_ILi128EEESH_NSA_ILi64EEEEEENS_10tfloat32_tENS5_IJlSD_lEEESK_SL_NS4_8TiledMMAINS4_8MMA_AtomIJNS4_4SM904GMMA30MMA_64x128x8_F32TF32TF32_SS_TNILNSP_7ScaleInE1ELSR_1EEEEEENS4_6LayoutINS5_IJSC_SD_SD_EEENS5_IJSD_NSA_ILi0EEESW_EEEEENS5_IJNS4_10UnderscoreESZ_SZ_EEEEENS4_23SM90_TMA_LOAD_MULTICASTENS4_14ComposedLayoutINS4_7SwizzleILi3ELi4ELi3EEENS4_18smem_ptr_flag_bitsILi32EEENSU_INS5_IJNSA_ILi8EEENSA_ILi32EEEEEENS5_IJS19_SD_EEEEEEEvNS4_8identityES12_S1D_vS1E_EENS_8epilogue10collective6detail29Sm90TmaWarpSpecializedAdapterINS1H_15DefaultEpilogueISK_SL_SL_NS1G_6thread17LinearCombinationISK_Li1EffLNS1L_9ScaleType4KindE0ELNS_15FloatRoundStyleE2ESK_EENS1_15EpilogueDefaultEEEEEvvEEEEvNT_6ParamsE,"aw",@nobits
	.sectionflags	@""
	.align	16
	.zero		1024


//--------------------- .nv.shared.reserved.0     --------------------------
	.section	.nv.shared.reserved.0,"aw",@nobits
	.weak		__nv_reservedSMEM_offset_0_alias
	.size		__nv_reservedSMEM_offset_0_alias, 0, 0
	.other		__nv_reservedSMEM_offset_0_alias,@"STO_CUDA_RESERVED_SHARED STV_DEFAULT"
__nv_reservedSMEM_offset_0_alias:
	.zero		0


//--------------------- .nv.global                --------------------------
	.section	.nv.global,"aw",@nobits
.nv.global:
	.type		_ZN40_INTERNAL_fa7c0177_4_k_cu_e9f1f7c6_155824cute1_E,@object
	.size		_ZN40_INTERNAL_fa7c0177_4_k_cu_e9f1f7c6_155824cute1_E,(_ZN40_INTERNAL_fa7c0177_4_k_cu_e9f1f7c6_155824cuda3std3__45__cpo6cbeginE - _ZN40_INTERNAL_fa7c0177_4_k_cu_e9f1f7c6_155824cute1_E)
_ZN40_INTERNAL_fa7c0177_4_k_cu_e9f1f7c6_155824cute1_E:
	.zero		1
	.type		_ZN40_INTERNAL_fa7c0177_4_k_cu_e9f1f7c6_155824cuda3std3__45__cpo6cbeginE,@object
	.size		_ZN40_INTERNAL_fa7c0177_4_k_cu_e9f1f7c6_155824cuda3std3__45__cpo6cbeginE,(_ZN40_INTERNAL_fa7c0177_4_k_cu_e9f1f7c6_155824cuda3std3__48in_placeE - _ZN40_INTERNAL_fa7c0177_4_k_cu_e9f1f7c6_155824cuda3std3__45__cpo6cbeginE)
_ZN40_INTERNAL_fa7c0177_4_k_cu_e9f1f7c6_155824cuda3std3__45__cpo6cbeginE:
	.zero		1
	.type		_ZN40_INTERNAL_fa7c0177_4_k_cu_e9f1f7c6_155824cuda3std3__48in_placeE,@object
	.size		_ZN40_INTERNAL_fa7c0177_4_k_cu_e9f1f7c6_155824cuda3std3__48in_placeE,(_ZN40_INTERNAL_fa7c0177_4_k_cu_e9f1f7c6_155824cuda3std6ranges3__45__cpo9iter_moveE - _ZN40_INTERNAL_fa7c0177_4_k_cu_e9f1f7c6_155824cuda3std3__48in_placeE)
_ZN40_INTERNAL_fa7c0177_4_k_cu_e9f1f7c6_155824cuda3std3__48in_placeE:
	.zero		1
	.type		_ZN40_INTERNAL_fa7c0177_4_k_cu_e9f1f7c6_155824cuda3std6ranges3__45__cpo9iter_moveE,@object
	.size		_ZN40_INTERNAL_fa7c0177_4_k_cu_e9f1f7c6_155824cuda3std6ranges3__45__cpo9iter_moveE,(_ZN40_INTERNAL_fa7c0177_4_k_cu_e9f1f7c6_155824cuda3std3__45__cpo5beginE - _ZN40_INTERNAL_fa7c0177_4_k_cu_e9f1f7c6_155824cuda3std6ranges3__45__cpo9iter_moveE)
_ZN40_INTERNAL_fa7c0177_4_k_cu_e9f1f7c6_155824cuda3std6ranges3__45__cpo9iter_moveE:
	.zero		1
	.type		_ZN40_INTERNAL_fa7c0177_4_k_cu_e9f1f7c6_155824cuda3std3__45__cpo5beginE,@object
	.size		_ZN40_INTERNAL_fa7c0177_4_k_cu_e9f1f7c6_155824cuda3std3__45__cpo5beginE,(_ZN40_INTERNAL_fa7c0177_4_k_cu_e9f1f7c6_155824cuda3std3__442_GLOBAL__N__fa7c0177_4_k_cu_e9f1f7c6_155826ignoreE - _ZN40_INTERNAL_fa7c0177_4_k_cu_e9f1f7c6_155824cuda3std3__45__cpo5beginE)
_ZN40_INTERNAL_fa7c0177_4_k_cu_e9f1f7c6_155824cuda3std3__45__cpo5beginE:
	.zero		1
	.type		_ZN40_INTERNAL_fa7c0177_4_k_cu_e9f1f7c6_155824cuda3std3__442_GLOBAL__N__fa7c0177_4_k_cu_e9f1f7c6_155826ignoreE,@object
	.size		_ZN40_INTERNAL_fa7c0177_4_k_cu_e9f1f7c6_155824cuda3std3__442_GLOBAL__N__fa7c0177_4_k_cu_e9f1f7c6_155826ignoreE,(_ZN40_INTERNAL_fa7c0177_4_k_cu_e9f1f7c6_155824cute7productE - _ZN40_INTERNAL_fa7c0177_4_k_cu_e9f1f7c6_155824cuda3std3__442_GLOBAL__N__fa7c0177_4_k_cu_e9f1f7c6_155826ignoreE)
_ZN40_INTERNAL_fa7c0177_4_k_cu_e9f1f7c6_155824cuda3std3__442_GLOBAL__N__fa7c0177_4_k_cu_e9f1f7c6_155826ignoreE:
	.zero		1
	.type		_ZN40_INTERNAL_fa7c0177_4_k_cu_e9f1f7c6_155824cute7productE,@object
	.size		_ZN40_INTERNAL_fa7c0177_4_k_cu_e9f1f7c6_155824cute7productE,(_ZN40_INTERNAL_fa7c0177_4_k_cu_e9f1f7c6_155824cuda3std3__45__cpo3endE - _ZN40_INTERNAL_fa7c0177_4_k_cu_e9f1f7c6_155824cute7productE)
_ZN40_INTERNAL_fa7c0177_4_k_cu_e9f1f7c6_155824cute7productE:
	.zero		1
	.type		_ZN40_INTERNAL_fa7c0177_4_k_cu_e9f1f7c6_155824cuda3std3__45__cpo3endE,@object
	.size		_ZN40_INTERNAL_fa7c0177_4_k_cu_e9f1f7c6_155824cuda3std3__45__cpo3endE,(_ZN40_INTERNAL_fa7c0177_4_k_cu_e9f1f7c6_155824cuda3std3__419piecewise_constructE - _ZN40_INTERNAL_fa7c0177_4_k_cu_e9f1f7c6_155824cuda3std3__45__cpo3endE)
_ZN40_INTERNAL_fa7c0177_4_k_cu_e9f1f7c6_155824cuda3std3__45__cpo3endE:
	.zero		1
	.type		_ZN40_INTERNAL_fa7c0177_4_k_cu_e9f1f7c6_155824cuda3std3__419piecewise_constructE,@object
	.size		_ZN40_INTERNAL_fa7c0177_4_k_cu_e9f1f7c6_155824cuda3std3__419piecewise_constructE,(_ZN40_INTERNAL_fa7c0177_4_k_cu_e9f1f7c6_155824cuda3std3__45__cpo4cendE - _ZN40_INTERNAL_fa7c0177_4_k_cu_e9f1f7c6_155824cuda3std3__419piecewise_constructE)
_ZN40_INTERNAL_fa7c0177_4_k_cu_e9f1f7c6_155824cuda3std3__419piecewise_constructE:
	.zero		1
	.type		_ZN40_INTERNAL_fa7c0177_4_k_cu_e9f1f7c6_155824cuda3std3__45__cpo4cendE,@object
	.size		_ZN40_INTERNAL_fa7c0177_4_k_cu_e9f1f7c6_155824cuda3std3__45__cpo4cendE,(_ZN40_INTERNAL_fa7c0177_4_k_cu_e9f1f7c6_155824cuda3std6ranges3__45__cpo4swapE - _ZN40_INTERNAL_fa7c0177_4_k_cu_e9f1f7c6_155824cuda3std3__45__cpo4cendE)
_ZN40_INTERNAL_fa7c0177_4_k_cu_e9f1f7c6_155824cuda3std3__45__cpo4cendE:
	.zero		1
	.type		_ZN40_INTERNAL_fa7c0177_4_k_cu_e9f1f7c6_155824cuda3std6ranges3__45__cpo4swapE,@object
	.size		_ZN40_INTERNAL_fa7c0177_4_k_cu_e9f1f7c6_155824cuda3std6ranges3__45__cpo4swapE,(.L_8 - _ZN40_INTERNAL_fa7c0177_4_k_cu_e9f1f7c6_155824cuda3std6ranges3__45__cpo4swapE)
_ZN40_INTERNAL_fa7c0177_4_k_cu_e9f1f7c6_155824cuda3std6ranges3__45__cpo4swapE:
	.zero		1
.L_8:


//--------------------- .nv.constant0._ZN7cutlass13device_kernelINS_4gemm6kernel13GemmUniversalIN4cute5tupleIJiiiiEEENS1_10collective13CollectiveMmaINS1_34MainloopSm90TmaGmmaWarpSpecializedILi3ENS5_IJNS4_1CILi4EEENSA_ILi2EEENSA_ILi1EEEEEENS1_35KernelTmaWarpSpecializedCooperativeEEENS5_IJNSA_ILi128EEESH_NSA_ILi64EEEEEENS_10tfloat32_tENS5_IJlSD_lEEESK_SL_NS4_8TiledMMAINS4_8MMA_AtomIJNS4_4SM904GMMA30MMA_64x128x8_F32TF32TF32_SS_TNILNSP_7ScaleInE1ELSR_1EEEEEENS4_6LayoutINS5_IJSC_SD_SD_EEENS5_IJSD_NSA_ILi0EEESW_EEEEENS5_IJNS4_10UnderscoreESZ_SZ_EEEEENS4_23SM90_TMA_LOAD_MULTICASTENS4_14ComposedLayoutINS4_7SwizzleILi3ELi4ELi3EEENS4_18smem_ptr_flag_bitsILi32EEENSU_INS5_IJNSA_ILi8EEENSA_ILi32EEEEEENS5_IJS19_SD_EEEEEEEvNS4_8identityES12_S1D_vS1E_EENS_8epilogue10collective6detail29Sm90TmaWarpSpecializedAdapterINS1H_15DefaultEpilogueISK_SL_SL_NS1G_6thread17LinearCombinationISK_Li1EffLNS1L_9ScaleType4KindE0ELNS_15FloatRoundStyleE2ESK_EENS1_15EpilogueDefaultEEEEEvvEEEEvNT_6ParamsE --------------------------
	.section	.nv.constant0._ZN7cutlass13device_kernelINS_4gemm6kernel13GemmUniversalIN4cute5tupleIJiiiiEEENS1_10collective13CollectiveMmaINS1_34MainloopSm90TmaGmmaWarpSpecializedILi3ENS5_IJNS4_1CILi4EEENSA_ILi2EEENSA_ILi1EEEEEENS1_35KernelTmaWarpSpecializedCooperativeEEENS5_IJNSA_ILi128EEESH_NSA_ILi64EEEEEENS_10tfloat32_tENS5_IJlSD_lEEESK_SL_NS4_8TiledMMAINS4_8MMA_AtomIJNS4_4SM904GMMA30MMA_64x128x8_F32TF32TF32_SS_TNILNSP_7ScaleInE1ELSR_1EEEEEENS4_6LayoutINS5_IJSC_SD_SD_EEENS5_IJSD_NSA_ILi0EEESW_EEEEENS5_IJNS4_10UnderscoreESZ_SZ_EEEEENS4_23SM90_TMA_LOAD_MULTICASTENS4_14ComposedLayoutINS4_7SwizzleILi3ELi4ELi3EEENS4_18smem_ptr_flag_bitsILi32EEENSU_INS5_IJNSA_ILi8EEENSA_ILi32EEEEEENS5_IJS19_SD_EEEEEEEvNS4_8identityES12_S1D_vS1E_EENS_8epilogue10collective6detail29Sm90TmaWarpSpecializedAdapterINS1H_15DefaultEpilogueISK_SL_SL_NS1G_6thread17LinearCombinationISK_Li1EffLNS1L_9ScaleType4KindE0ELNS_15FloatRoundStyleE2ESK_EENS1_15EpilogueDefaultEEEEEvvEEEEvNT_6ParamsE,"a",@progbits
	.sectionflags	@""
	.align	4
.nv.constant0._ZN7cutlass13device_kernelINS_4gemm6kernel13GemmUniversalIN4cute5tupleIJiiiiEEENS1_10collective13CollectiveMmaINS1_34MainloopSm90TmaGmmaWarpSpecializedILi3ENS5_IJNS4_1CILi4EEENSA_ILi2EEENSA_ILi1EEEEEENS1_35KernelTmaWarpSpecializedCooperativeEEENS5_IJNSA_ILi128EEESH_NSA_ILi64EEEEEENS_10tfloat32_tENS5_IJlSD_lEEESK_SL_NS4_8TiledMMAINS4_8MMA_AtomIJNS4_4SM904GMMA30MMA_64x128x8_F32TF32TF32_SS_TNILNSP_7ScaleInE1ELSR_1EEEEEENS4_6LayoutINS5_IJSC_SD_SD_EEENS5_IJSD_NSA_ILi0EEESW_EEEEENS5_IJNS4_10UnderscoreESZ_SZ_EEEEENS4_23SM90_TMA_LOAD_MULTICASTENS4_14ComposedLayoutINS4_7SwizzleILi3ELi4ELi3EEENS4_18smem_ptr_flag_bitsILi32EEENSU_INS5_IJNSA_ILi8EEENSA_ILi32EEEEEENS5_IJS19_SD_EEEEEEEvNS4_8identityES12_S1D_vS1E_EENS_8epilogue10collective6detail29Sm90TmaWarpSpecializedAdapterINS1H_15DefaultEpilogueISK_SL_SL_NS1G_6thread17LinearCombinationISK_Li1EffLNS1L_9ScaleType4KindE0ELNS_15FloatRoundStyleE2ESK_EENS1_15EpilogueDefaultEEEEEvvEEEEvNT_6ParamsE:
	.zero		1664


//--------------------- SYMBOLS --------------------------

	.type		.nv.reservedSmem.offset0,@object
	.size		.nv.reservedSmem.offset0,0x4
	.type		__assertfail,@function
